// auto-generated by cutlass_sweep.conv — config: {"arch": "sm_100", "cluster_m": 1, "cluster_n": 1, "conv_kind": "wgrad", "dtype": "e4m3", "ndim": 2, "tile_k": 32, "tile_m": 128, "tile_n": 128}
#include "cutlass/cutlass.h"
#include "cute/tensor.hpp"
#include "cutlass/kernel_hardware_info.hpp"
#include "cutlass/conv/convolution.h"
#include "cutlass/conv/dispatch_policy.hpp"
#include "cutlass/conv/collective/collective_builder.hpp"
#include "cutlass/conv/kernel/conv_universal.hpp"
#include "cutlass/conv/device/conv_universal_adapter.hpp"
#include "cutlass/epilogue/collective/collective_builder.hpp"

using namespace cute;
using Elem = cutlass::float_e4m3_t;
using Acc  = float;
using LayoutAB = cutlass::layout::TensorNHWC;
using LayoutC  = cutlass::layout::TensorKCSR;
constexpr auto ConvOp = cutlass::conv::Operator::kWgrad;
using TileShape    = Shape<_128, Shape<_128>, Shape<_32>>;
using ClusterShape = Shape<_1, _1, _1>;

using CollectiveEpilogue = typename cutlass::epilogue::collective::CollectiveBuilder<
    cutlass::arch::Sm100, cutlass::arch::OpClassTensorOp,
    TileShape, ClusterShape,
    cutlass::epilogue::collective::EpilogueTileAuto,
    Acc, Acc,
    Elem, LayoutC, 128 / cutlass::sizeof_bits<Elem>::value,
    Elem, LayoutC, 128 / cutlass::sizeof_bits<Elem>::value,
    cutlass::epilogue::collective::EpilogueScheduleAuto
  >::CollectiveOp;

using CollectiveMainloop = typename cutlass::conv::collective::CollectiveBuilder<
    cutlass::arch::Sm100, cutlass::arch::OpClassTensorOp, ConvOp,
    Elem, LayoutAB, 128 / cutlass::sizeof_bits<Elem>::value,
    Elem, LayoutAB, 128 / cutlass::sizeof_bits<Elem>::value,
    Acc,
    TileShape, ClusterShape,
    cutlass::conv::collective::StageCountAutoCarveout<
        static_cast<int>(sizeof(typename CollectiveEpilogue::SharedStorage))>,
    cutlass::conv::collective::KernelScheduleAuto
  >::CollectiveOp;

using ProblemShape = cutlass::conv::ConvProblemShape<
    ConvOp, CollectiveMainloop::DispatchPolicy::NumSpatialDimensions>;
using ConvKernel = cutlass::conv::kernel::ConvUniversal<
    ProblemShape, CollectiveMainloop, CollectiveEpilogue>;
using Conv = cutlass::conv::device::ConvUniversalAdapter<ConvKernel>;

auto* _anchor = &cutlass::device_kernel<ConvKernel>;


// ===== COMPILED SASS (sm_100a) =====

	.target	sm_100a

	.elftype	@"ET_EXEC"


//--------------------- .note.nv.tkinfo           --------------------------
	.section	.note.nv.tkinfo,"",@"SHT_NOTE"
	.sectionflags	@"SHF_NOTE_NV_TKINFO"
	.tkinfo
        /*0018*/ 	.word	0x00000002
        /*0030*/ 	.string	""
        /*0030*/ 	.string	"ptxas"
        /*0030*/ 	.string	"Cuda compilation tools, release 13.0, V13.0.88"
        /*0030*/ 	.string	"Build cuda_13.0.r13.0/compiler.36424714_0"
        /*0030*/ 	.string	"-arch sm_100a -m 64 "



//--------------------- .note.nv.cuinfo           --------------------------
	.section	.note.nv.cuinfo,"",@"SHT_NOTE"
	.sectionflags	@"SHF_NOTE_NV_CUINFO"
        /*0018*/ 	.short	0x0002
        /*001a*/ 	.short	0x0064
        /*001c*/ 	.short	0x0082
	.zero		2


//--------------------- .nv.info                  --------------------------
	.section	.nv.info,"",@"SHT_CUDA_INFO"
	.align	4


	//----- nvinfo : EIATTR_REGCOUNT
	.align		4
        /*0000*/ 	.byte	0x04, 0x2f
        /*0002*/ 	.short	(.L_19 - .L_18)
	.align		4
.L_18:
        /*0004*/ 	.word	index@(_ZN7cutlass13device_kernelINS_4conv6kernel13ConvUniversalINS1_16ConvProblemShapeILNS1_8OperatorE2ELi2EEENS1_10collective14CollectiveConvINS1_47MainloopSm100TmaUmmaWarpSpecializedImplicitGemmILS5_2ELi24ELi2ELi1ELi2EN4cute5tupleIJNSA_1CILi1EEESD_SD_EEEEENSB_IJNSC_ILi128EEENSB_IJSG_EEENSB_IJNSC_ILi32EEEEEEEEENS_12float_e4m3_tESL_NSA_8TiledMMAINSA_8MMA_AtomIJNSA_10MMA_TraitsINSA_19SM100_MMA_F8F6F4_SSEJSL_SL_fSG_SG_NSA_17integral_constantINSA_4UMMA5MajorELSS_1EEEST_NSQ_INSR_7ScaleInELSU_0EEESV_EEEEEENSA_6LayoutISE_NSB_IJNSC_ILi0EEESZ_SZ_EEEEENSB_IJNSA_10UnderscoreES12_S12_EEEEENS7_6detail27Sm100ImplicitGemmTileTraitsINSA_13SM90_TMA_LOADENSA_14ComposedLayoutINSA_7SwizzleILi3ELi4ELi3EEENSA_18smem_ptr_flag_bitsILi8EEENSY_INSB_IJSG_NSC_ILi8EEEEEENSB_IJSD_SG_EEEEEEEvEENS16_INSA_20SM90_TMA_LOAD_IM2COLES1H_vEEEENS_8epilogue10collective18CollectiveEpilogueINS1M_23Sm100TmaWarpSpecializedILi2ELi2ELi64ELb0ELb0EEEJSK_NSB_IJNSY_ISG_SD_EENSY_INSC_ILi64EEESD_EEEEESL_NSB_IJlNSB_IJSD_llEEESZ_EEESL_S1W_NS1M_6fusion15FusionCallbacksIS1Q_NS1X_17LinearCombinationISL_fSL_fLNS_15FloatRoundStyleE2EEESK_S1U_JEEENSA_5SM1004TMEM4LOAD26SM100_TMEM_LOAD_32dp32b64xES17_NS18_INS19_ILi2ELi4ELi3EEES1C_NSY_INSB_IJS1D_S1S_EEENSB_IJS1S_SD_EEEEEEENSA_39AutoVectorizingCopyWithAssumedAlignmentILi128EEENSA_14SM90_TMA_STOREES2B_S2D_S2D_EEEvvEEEEvNT_6ParamsE)
        /*0008*/ 	.word	0x000000c7


	//----- nvinfo : EIATTR_FRAME_SIZE
	.align		4
.L_19:
        /*000c*/ 	.byte	0x04, 0x11
        /*000e*/ 	.short	(.L_21 - .L_20)
	.align		4
.L_20:
        /*0010*/ 	.word	index@($__internal_2_$__cuda_sm10x_tcgen05_guardrail_trap_unallocated_columns_being_dealloced)
        /*0014*/ 	.word	0x00000008


	//----- nvinfo : EIATTR_FRAME_SIZE
	.align		4
.L_21:
        /*0018*/ 	.byte	0x04, 0x11
        /*001a*/ 	.short	(.L_23 - .L_22)
	.align		4
.L_22:
        /*001c*/ 	.word	index@($__internal_1_$__cuda_sm10x_tcgen05_guardrail_trap_phase_invalid_during_alloc)
        /*0020*/ 	.word	0x00000008


	//----- nvinfo : EIATTR_FRAME_SIZE
	.align		4
.L_23:
        /*0024*/ 	.byte	0x04, 0x11
        /*0026*/ 	.short	(.L_25 - .L_24)
	.align		4
.L_24:
        /*0028*/ 	.word	index@($__internal_0_$__cuda_sm10x_tcgen05_guardrail_trap_col_being_dealloced_not_returned_by_alloc)
        /*002c*/ 	.word	0x00000008


	//----- nvinfo : EIATTR_FRAME_SIZE
	.align		4
.L_25:
        /*0030*/ 	.byte	0x04, 0x11
        /*0032*/ 	.short	(.L_27 - .L_26)
	.align		4
.L_26:
        /*0034*/ 	.word	index@(_ZN7cutlass13device_kernelINS_4conv6kernel13ConvUniversalINS1_16ConvProblemShapeILNS1_8OperatorE2ELi2EEENS1_10collective14CollectiveConvINS1_47MainloopSm100TmaUmmaWarpSpecializedImplicitGemmILS5_2ELi24ELi2ELi1ELi2EN4cute5tupleIJNSA_1CILi1EEESD_SD_EEEEENSB_IJNSC_ILi128EEENSB_IJSG_EEENSB_IJNSC_ILi32EEEEEEEEENS_12float_e4m3_tESL_NSA_8TiledMMAINSA_8MMA_AtomIJNSA_10MMA_TraitsINSA_19SM100_MMA_F8F6F4_SSEJSL_SL_fSG_SG_NSA_17integral_constantINSA_4UMMA5MajorELSS_1EEEST_NSQ_INSR_7ScaleInELSU_0EEESV_EEEEEENSA_6LayoutISE_NSB_IJNSC_ILi0EEESZ_SZ_EEEEENSB_IJNSA_10UnderscoreES12_S12_EEEEENS7_6detail27Sm100ImplicitGemmTileTraitsINSA_13SM90_TMA_LOADENSA_14ComposedLayoutINSA_7SwizzleILi3ELi4ELi3EEENSA_18smem_ptr_flag_bitsILi8EEENSY_INSB_IJSG_NSC_ILi8EEEEEENSB_IJSD_SG_EEEEEEEvEENS16_INSA_20SM90_TMA_LOAD_IM2COLES1H_vEEEENS_8epilogue10collective18CollectiveEpilogueINS1M_23Sm100TmaWarpSpecializedILi2ELi2ELi64ELb0ELb0EEEJSK_NSB_IJNSY_ISG_SD_EENSY_INSC_ILi64EEESD_EEEEESL_NSB_IJlNSB_IJSD_llEEESZ_EEESL_S1W_NS1M_6fusion15FusionCallbacksIS1Q_NS1X_17LinearCombinationISL_fSL_fLNS_15FloatRoundStyleE2EEESK_S1U_JEEENSA_5SM1004TMEM4LOAD26SM100_TMEM_LOAD_32dp32b64xES17_NS18_INS19_ILi2ELi4ELi3EEES1C_NSY_INSB_IJS1D_S1S_EEENSB_IJS1S_SD_EEEEEEENSA_39AutoVectorizingCopyWithAssumedAlignmentILi128EEENSA_14SM90_TMA_STOREES2B_S2D_S2D_EEEvvEEEEvNT_6ParamsE)
        /*0038*/ 	.word	0x00000008


	//----- nvinfo : EIATTR_MIN_STACK_SIZE
	.align		4
.L_27:
        /*003c*/ 	.byte	0x04, 0x12
        /*003e*/ 	.short	(.L_29 - .L_28)
	.align		4
.L_28:
        /*0040*/ 	.word	index@(_ZN7cutlass13device_kernelINS_4conv6kernel13ConvUniversalINS1_16ConvProblemShapeILNS1_8OperatorE2ELi2EEENS1_10collective14CollectiveConvINS1_47MainloopSm100TmaUmmaWarpSpecializedImplicitGemmILS5_2ELi24ELi2ELi1ELi2EN4cute5tupleIJNSA_1CILi1EEESD_SD_EEEEENSB_IJNSC_ILi128EEENSB_IJSG_EEENSB_IJNSC_ILi32EEEEEEEEENS_12float_e4m3_tESL_NSA_8TiledMMAINSA_8MMA_AtomIJNSA_10MMA_TraitsINSA_19SM100_MMA_F8F6F4_SSEJSL_SL_fSG_SG_NSA_17integral_constantINSA_4UMMA5MajorELSS_1EEEST_NSQ_INSR_7ScaleInELSU_0EEESV_EEEEEENSA_6LayoutISE_NSB_IJNSC_ILi0EEESZ_SZ_EEEEENSB_IJNSA_10UnderscoreES12_S12_EEEEENS7_6detail27Sm100ImplicitGemmTileTraitsINSA_13SM90_TMA_LOADENSA_14ComposedLayoutINSA_7SwizzleILi3ELi4ELi3EEENSA_18smem_ptr_flag_bitsILi8EEENSY_INSB_IJSG_NSC_ILi8EEEEEENSB_IJSD_SG_EEEEEEEvEENS16_INSA_20SM90_TMA_LOAD_IM2COLES1H_vEEEENS_8epilogue10collective18CollectiveEpilogueINS1M_23Sm100TmaWarpSpecializedILi2ELi2ELi64ELb0ELb0EEEJSK_NSB_IJNSY_ISG_SD_EENSY_INSC_ILi64EEESD_EEEEESL_NSB_IJlNSB_IJSD_llEEESZ_EEESL_S1W_NS1M_6fusion15FusionCallbacksIS1Q_NS1X_17LinearCombinationISL_fSL_fLNS_15FloatRoundStyleE2EEESK_S1U_JEEENSA_5SM1004TMEM4LOAD26SM100_TMEM_LOAD_32dp32b64xES17_NS18_INS19_ILi2ELi4ELi3EEES1C_NSY_INSB_IJS1D_S1S_EEENSB_IJS1S_SD_EEEEEEENSA_39AutoVectorizingCopyWithAssumedAlignmentILi128EEENSA_14SM90_TMA_STOREES2B_S2D_S2D_EEEvvEEEEvNT_6ParamsE)
        /*0044*/ 	.word	0x00000008
.L_29:


//--------------------- .nv.compat                --------------------------
	.section	.nv.compat,"",@"SHT_CUDA_COMPAT_INFO"
	.align	4
        /*0000*/ 	.byte	0x02, 0x09, 0x01, 0x00, 0x02, 0x02, 0x02, 0x00, 0x02, 0x05, 0x05, 0x00, 0x03, 0x07, 0x01, 0x01
        /*0010*/ 	.byte	0x02, 0x03, 0x01, 0x00, 0x02, 0x06, 0x01, 0x00, 0x04, 0x0b, 0x08, 0x00, 0x09, 0x00, 0x00, 0x00
        /*0020*/ 	.byte	0x00, 0x00, 0x00, 0x00


//--------------------- .nv.info._ZN7cutlass13device_kernelINS_4conv6kernel13ConvUniversalINS1_16ConvProblemShapeILNS1_8OperatorE2ELi2EEENS1_10collective14CollectiveConvINS1_47MainloopSm100TmaUmmaWarpSpecializedImplicitGemmILS5_2ELi24ELi2ELi1ELi2EN4cute5tupleIJNSA_1CILi1EEESD_SD_EEEEENSB_IJNSC_ILi128EEENSB_IJSG_EEENSB_IJNSC_ILi32EEEEEEEEENS_12float_e4m3_tESL_NSA_8TiledMMAINSA_8MMA_AtomIJNSA_10MMA_TraitsINSA_19SM100_MMA_F8F6F4_SSEJSL_SL_fSG_SG_NSA_17integral_constantINSA_4UMMA5MajorELSS_1EEEST_NSQ_INSR_7ScaleInELSU_0EEESV_EEEEEENSA_6LayoutISE_NSB_IJNSC_ILi0EEESZ_SZ_EEEEENSB_IJNSA_10UnderscoreES12_S12_EEEEENS7_6detail27Sm100ImplicitGemmTileTraitsINSA_13SM90_TMA_LOADENSA_14ComposedLayoutINSA_7SwizzleILi3ELi4ELi3EEENSA_18smem_ptr_flag_bitsILi8EEENSY_INSB_IJSG_NSC_ILi8EEEEEENSB_IJSD_SG_EEEEEEEvEENS16_INSA_20SM90_TMA_LOAD_IM2COLES1H_vEEEENS_8epilogue10collective18CollectiveEpilogueINS1M_23Sm100TmaWarpSpecializedILi2ELi2ELi64ELb0ELb0EEEJSK_NSB_IJNSY_ISG_SD_EENSY_INSC_ILi64EEESD_EEEEESL_NSB_IJlNSB_IJSD_llEEESZ_EEESL_S1W_NS1M_6fusion15FusionCallbacksIS1Q_NS1X_17LinearCombinationISL_fSL_fLNS_15FloatRoundStyleE2EEESK_S1U_JEEENSA_5SM1004TMEM4LOAD26SM100_TMEM_LOAD_32dp32b64xES17_NS18_INS19_ILi2ELi4ELi3EEES1C_NSY_INSB_IJS1D_S1S_EEENSB_IJS1S_SD_EEEEEEENSA_39AutoVectorizingCopyWithAssumedAlignmentILi128EEENSA_14SM90_TMA_STOREES2B_S2D_S2D_EEEvvEEEEvNT_6ParamsE --------------------------
	.section	.nv.info._ZN7cutlass13device_kernelINS_4conv6kernel13ConvUniversalINS1_16ConvProblemShapeILNS1_8OperatorE2ELi2EEENS1_10collective14CollectiveConvINS1_47MainloopSm100TmaUmmaWarpSpecializedImplicitGemmILS5_2ELi24ELi2ELi1ELi2EN4cute5tupleIJNSA_1CILi1EEESD_SD_EEEEENSB_IJNSC_ILi128EEENSB_IJSG_EEENSB_IJNSC_ILi32EEEEEEEEENS_12float_e4m3_tESL_NSA_8TiledMMAINSA_8MMA_AtomIJNSA_10MMA_TraitsINSA_19SM100_MMA_F8F6F4_SSEJSL_SL_fSG_SG_NSA_17integral_constantINSA_4UMMA5MajorELSS_1EEEST_NSQ_INSR_7ScaleInELSU_0EEESV_EEEEEENSA_6LayoutISE_NSB_IJNSC_ILi0EEESZ_SZ_EEEEENSB_IJNSA_10UnderscoreES12_S12_EEEEENS7_6detail27Sm100ImplicitGemmTileTraitsINSA_13SM90_TMA_LOADENSA_14ComposedLayoutINSA_7SwizzleILi3ELi4ELi3EEENSA_18smem_ptr_flag_bitsILi8EEENSY_INSB_IJSG_NSC_ILi8EEEEEENSB_IJSD_SG_EEEEEEEvEENS16_INSA_20SM90_TMA_LOAD_IM2COLES1H_vEEEENS_8epilogue10collective18CollectiveEpilogueINS1M_23Sm100TmaWarpSpecializedILi2ELi2ELi64ELb0ELb0EEEJSK_NSB_IJNSY_ISG_SD_EENSY_INSC_ILi64EEESD_EEEEESL_NSB_IJlNSB_IJSD_llEEESZ_EEESL_S1W_NS1M_6fusion15FusionCallbacksIS1Q_NS1X_17LinearCombinationISL_fSL_fLNS_15FloatRoundStyleE2EEESK_S1U_JEEENSA_5SM1004TMEM4LOAD26SM100_TMEM_LOAD_32dp32b64xES17_NS18_INS19_ILi2ELi4ELi3EEES1C_NSY_INSB_IJS1D_S1S_EEENSB_IJS1S_SD_EEEEEEENSA_39AutoVectorizingCopyWithAssumedAlignmentILi128EEENSA_14SM90_TMA_STOREES2B_S2D_S2D_EEEvvEEEEvNT_6ParamsE,"",@"SHT_CUDA_INFO"
	.sectionflags	@""
	.align	4


	//----- nvinfo : EIATTR_CUDA_API_VERSION
	.align		4
        /*0000*/ 	.byte	0x04, 0x37
        /*0002*/ 	.short	(.L_31 - .L_30)
.L_30:
        /*0004*/ 	.word	0x00000082


	//----- nvinfo : EIATTR_KPARAM_INFO
	.align		4
.L_31:
        /*0008*/ 	.byte	0x04, 0x17
        /*000a*/ 	.short	(.L_33 - .L_32)
.L_32:
        /*000c*/ 	.word	0x00000000
        /*0010*/ 	.short	0x0000
        /*0012*/ 	.short	0x0000
        /*0014*/ 	.byte	0x00, 0xf0, 0x01, 0x20


	//----- nvinfo : EIATTR_AT_ENTRY_FRAGMENTS
	.align		4
.L_33:
        /*0018*/ 	.byte	0x04, 0x4f
        /*001a*/ 	.short	(.L_35 - .L_34)


	//   ....[0]....
.L_34:
        /*001c*/ 	.word	0x00000006


	//----- nvinfo : EIATTR_RESERVED_SMEM_USED
	.align		4
.L_35:
        /*0020*/ 	.byte	0x01, 0x41
	.zero		2


	//----- nvinfo : EIATTR_SPARSE_MMA_MASK
	.align		4
        /*0024*/ 	.byte	0x03, 0x50
        /*0026*/ 	.short	0x0000


	//----- nvinfo : EIATTR_TCGEN05_1CTA_USED
	.align		4
        /*0028*/ 	.byte	0x01, 0x51
	.zero		2


	//----- nvinfo : EIATTR_MAXREG_COUNT
	.align		4
        /*002c*/ 	.byte	0x03, 0x1b
        /*002e*/ 	.short	0x00ff


	//----- nvinfo : EIATTR_NUM_BARRIERS
	.align		4
        /*0030*/ 	.byte	0x02, 0x4c
        /*0032*/ 	.byte	0x07
	.zero		1


	//----- nvinfo : EIATTR_EXTERNS
	.align		4
        /*0034*/ 	.byte	0x04, 0x0f
        /*0036*/ 	.short	(.L_37 - .L_36)


	//   ....[0]....
	.align		4
.L_36:
        /*0038*/ 	.word	index@(__assertfail)


	//----- nvinfo : EIATTR_MERCURY_ISA_VERSION
	.align		4
.L_37:
        /*003c*/ 	.byte	0x03, 0x5f
        /*003e*/ 	.short	0x0101


	//----- nvinfo : EIATTR_INT_WARP_WIDE_INSTR_OFFSETS
	.align		4
        /*0040*/ 	.byte	0x04, 0x31
        /*0042*/ 	.short	(.L_39 - .L_38)


	//   ....[0]....
.L_38:
        /*0044*/ 	.word	0x000048d0


	//   ....[1]....
        /*0048*/ 	.word	0x000048f0


	//   ....[2]....
        /*004c*/ 	.word	0x00004920


	//   ....[3]....
        /*0050*/ 	.word	0x00005930


	//   ....[4]....
        /*0054*/ 	.word	0x000059a0


	//   ....[5]....
        /*0058*/ 	.word	0x00005a90


	//   ....[6]....
        /*005c*/ 	.word	0x00005b40


	//----- nvinfo : EIATTR_COOP_GROUP_MASK_REGIDS
	.align		4
.L_39:
        /*0060*/ 	.byte	0x04, 0x29
        /*0062*/ 	.short	(.L_41 - .L_40)


	//   ....[0]....
.L_40:
        /*0064*/ 	.word	0xffffffff


	//   ....[1]....
        /*0068*/ 	.word	0xffffffff


	//   ....[2]....
        /*006c*/ 	.word	0xffffffff


	//   ....[3]....
        /*0070*/ 	.word	0xffffffff


	//   ....[4]....
        /*0074*/ 	.word	0xffffffff


	//   ....[5]....
        /*0078*/ 	.word	0xffffffff


	//   ....[6]....
        /*007c*/ 	.word	0xffffffff


	//   ....[7]....
        /*0080*/ 	.word	0xffffffff


	//   ....[8]....
        /*0084*/ 	.word	0xffffffff


	//   ....[9]....
        /*0088*/ 	.word	0xffffffff


	//   ....[10]....
        /*008c*/ 	.word	0xffffffff


	//   ....[11]....
        /*0090*/ 	.word	0xffffffff


	//----- nvinfo : EIATTR_COOP_GROUP_INSTR_OFFSETS
	.align		4
.L_41:
        /*0094*/ 	.byte	0x04, 0x28
        /*0096*/ 	.short	(.L_43 - .L_42)


	//   ....[0]....
.L_42:
        /*0098*/ 	.word	0x00000090


	//   ....[1]....
        /*009c*/ 	.word	0x00000500


	//   ....[2]....
        /*00a0*/ 	.word	0x00000920


	//   ....[3]....
        /*00a4*/ 	.word	0x00000a80


	//   ....[4]....
        /*00a8*/ 	.word	0x00000b80


	//   ....[5]....
        /*00ac*/ 	.word	0x00000cd0


	//   ....[6]....
        /*00b0*/ 	.word	0x000024f0


	//   ....[7]....
        /*00b4*/ 	.word	0x00003dc0


	//   ....[8]....
        /*00b8*/ 	.word	0x00003fd0


	//   ....[9]....
        /*00bc*/ 	.word	0x00004000


	//   ....[10]....
        /*00c0*/ 	.word	0x000047b0


	//   ....[11]....
        /*00c4*/ 	.word	0x000049f0


	//----- nvinfo : EIATTR_VRC_CTA_INIT_COUNT
	.align		4
.L_43:
        /*00c8*/ 	.byte	0x02, 0x4a
        /*00ca*/ 	.byte	0x80
	.zero		1


	//----- nvinfo : EIATTR_SYSCALL_OFFSETS
	.align		4
        /*00cc*/ 	.byte	0x04, 0x46
        /*00ce*/ 	.short	(.L_45 - .L_44)


	//   ....[0]....
.L_44:
        /*00d0*/ 	.word	0x00006b50


	//   ....[1]....
        /*00d4*/ 	.word	0x00006c90


	//   ....[2]....
        /*00d8*/ 	.word	0x00007520


	//   ....[3]....
        /*00dc*/ 	.word	0x00008b30


	//----- nvinfo : EIATTR_MBARRIER_INSTR_OFFSETS
	.align		4
.L_45:
        /*00e0*/ 	.byte	0x04, 0x39
        /*00e2*/ 	.short	(.L_47 - .L_46)


	//   ....[0]....
.L_46:
        /*00e4*/ 	.word	0x00000600
        /*00e8*/ 	.word	0x000000ff
        /*00ec*/ 	.word	0x00000000
        /*00f0*/ 	.short	0x0100
        /*00f2*/ 	.byte	0x04
	.zero		1


	//   ....[1]....
        /*00f4*/ 	.word	0x00000610
        /*00f8*/ 	.word	0x000000ff
        /*00fc*/ 	.word	0x000000c0
        /*0100*/ 	.short	0x0100
        /*0102*/ 	.byte	0x04
	.zero		1


	//   ....[2]....
        /*0104*/ 	.word	0x00000620
        /*0108*/ 	.word	0x000000ff
        /*010c*/ 	.word	0x00000008
        /*0110*/ 	.short	0x0100
        /*0112*/ 	.byte	0x04
	.zero		1


	//   ....[3]....
        /*0114*/ 	.word	0x00000630
        /*0118*/ 	.word	0x000000ff
        /*011c*/ 	.word	0x000000c8
        /*0120*/ 	.short	0x0100
        /*0122*/ 	.byte	0x04
	.zero		1


	//   ....[4]....
        /*0124*/ 	.word	0x00000640
        /*0128*/ 	.word	0x000000ff
        /*012c*/ 	.word	0x00000010
        /*0130*/ 	.short	0x0100
        /*0132*/ 	.byte	0x04
	.zero		1


	//   ....[5]....
        /*0134*/ 	.word	0x00000650
        /*0138*/ 	.word	0x000000ff
        /*013c*/ 	.word	0x000000d0
        /*0140*/ 	.short	0x0100
        /*0142*/ 	.byte	0x04
	.zero		1


	//   ....[6]....
        /*0144*/ 	.word	0x00000660
        /*0148*/ 	.word	0x000000ff
        /*014c*/ 	.word	0x00000018
        /*0150*/ 	.short	0x0100
        /*0152*/ 	.byte	0x04
	.zero		1


	//   ....[7]....
        /*0154*/ 	.word	0x00000670
        /*0158*/ 	.word	0x000000ff
        /*015c*/ 	.word	0x000000d8
        /*0160*/ 	.short	0x0100
        /*0162*/ 	.byte	0x04
	.zero		1


	//   ....[8]....
        /*0164*/ 	.word	0x00000680
        /*0168*/ 	.word	0x000000ff
        /*016c*/ 	.word	0x00000020
        /*0170*/ 	.short	0x0100
        /*0172*/ 	.byte	0x04
	.zero		1


	//   ....[9]....
        /*0174*/ 	.word	0x00000690
        /*0178*/ 	.word	0x000000ff
        /*017c*/ 	.word	0x000000e0
        /*0180*/ 	.short	0x0100
        /*0182*/ 	.byte	0x04
	.zero		1


	//   ....[10]....
        /*0184*/ 	.word	0x000006a0
        /*0188*/ 	.word	0x000000ff
        /*018c*/ 	.word	0x00000028
        /*0190*/ 	.short	0x0100
        /*0192*/ 	.byte	0x04
	.zero		1


	//   ....[11]....
        /*0194*/ 	.word	0x000006b0
        /*0198*/ 	.word	0x000000ff
        /*019c*/ 	.word	0x000000e8
        /*01a0*/ 	.short	0x0100
        /*01a2*/ 	.byte	0x04
	.zero		1


	//   ....[12]....
        /*01a4*/ 	.word	0x000006c0
        /*01a8*/ 	.word	0x000000ff
        /*01ac*/ 	.word	0x00000030
        /*01b0*/ 	.short	0x0100
        /*01b2*/ 	.byte	0x04
	.zero		1


	//   ....[13]....
        /*01b4*/ 	.word	0x000006d0
        /*01b8*/ 	.word	0x000000ff
        /*01bc*/ 	.word	0x000000f0
        /*01c0*/ 	.short	0x0100
        /*01c2*/ 	.byte	0x04
	.zero		1


	//   ....[14]....
        /*01c4*/ 	.word	0x000006e0
        /*01c8*/ 	.word	0x000000ff
        /*01cc*/ 	.word	0x00000038
        /*01d0*/ 	.short	0x0100
        /*01d2*/ 	.byte	0x04
	.zero		1


	//   ....[15]....
        /*01d4*/ 	.word	0x000006f0
        /*01d8*/ 	.word	0x000000ff
        /*01dc*/ 	.word	0x000000f8
        /*01e0*/ 	.short	0x0100
        /*01e2*/ 	.byte	0x04
	.zero		1


	//   ....[16]....
        /*01e4*/ 	.word	0x00000700
        /*01e8*/ 	.word	0x000000ff
        /*01ec*/ 	.word	0x00000040
        /*01f0*/ 	.short	0x0100
        /*01f2*/ 	.byte	0x04
	.zero		1


	//   ....[17]....
        /*01f4*/ 	.word	0x00000710
        /*01f8*/ 	.word	0x000000ff
        /*01fc*/ 	.word	0x00000100
        /*0200*/ 	.short	0x0100
        /*0202*/ 	.byte	0x04
	.zero		1


	//   ....[18]....
        /*0204*/ 	.word	0x00000720
        /*0208*/ 	.word	0x000000ff
        /*020c*/ 	.word	0x00000048
        /*0210*/ 	.short	0x0100
        /*0212*/ 	.byte	0x04
	.zero		1


	//   ....[19]....
        /*0214*/ 	.word	0x00000730
        /*0218*/ 	.word	0x000000ff
        /*021c*/ 	.word	0x00000108
        /*0220*/ 	.short	0x0100
        /*0222*/ 	.byte	0x04
	.zero		1


	//   ....[20]....
        /*0224*/ 	.word	0x00000740
        /*0228*/ 	.word	0x000000ff
        /*022c*/ 	.word	0x00000050
        /*0230*/ 	.short	0x0100
        /*0232*/ 	.byte	0x04
	.zero		1


	//   ....[21]....
        /*0234*/ 	.word	0x00000750
        /*0238*/ 	.word	0x000000ff
        /*023c*/ 	.word	0x00000110
        /*0240*/ 	.short	0x0100
        /*0242*/ 	.byte	0x04
	.zero		1


	//   ....[22]....
        /*0244*/ 	.word	0x00000760
        /*0248*/ 	.word	0x000000ff
        /*024c*/ 	.word	0x00000058
        /*0250*/ 	.short	0x0100
        /*0252*/ 	.byte	0x04
	.zero		1


	//   ....[23]....
        /*0254*/ 	.word	0x00000770
        /*0258*/ 	.word	0x000000ff
        /*025c*/ 	.word	0x00000118
        /*0260*/ 	.short	0x0100
        /*0262*/ 	.byte	0x04
	.zero		1


	//   ....[24]....
        /*0264*/ 	.word	0x00000780
        /*0268*/ 	.word	0x000000ff
        /*026c*/ 	.word	0x00000060
        /*0270*/ 	.short	0x0100
        /*0272*/ 	.byte	0x04
	.zero		1


	//   ....[25]....
        /*0274*/ 	.word	0x00000790
        /*0278*/ 	.word	0x000000ff
        /*027c*/ 	.word	0x00000120
        /*0280*/ 	.short	0x0100
        /*0282*/ 	.byte	0x04
	.zero		1


	//   ....[26]....
        /*0284*/ 	.word	0x000007a0
        /*0288*/ 	.word	0x000000ff
        /*028c*/ 	.word	0x00000068
        /*0290*/ 	.short	0x0100
        /*0292*/ 	.byte	0x04
	.zero		1


	//   ....[27]....
        /*0294*/ 	.word	0x000007b0
        /*0298*/ 	.word	0x000000ff
        /*029c*/ 	.word	0x00000128
        /*02a0*/ 	.short	0x0100
        /*02a2*/ 	.byte	0x04
	.zero		1


	//   ....[28]....
        /*02a4*/ 	.word	0x000007c0
        /*02a8*/ 	.word	0x000000ff
        /*02ac*/ 	.word	0x00000070
        /*02b0*/ 	.short	0x0100
        /*02b2*/ 	.byte	0x04
	.zero		1


	//   ....[29]....
        /*02b4*/ 	.word	0x000007d0
        /*02b8*/ 	.word	0x000000ff
        /*02bc*/ 	.word	0x00000130
        /*02c0*/ 	.short	0x0100
        /*02c2*/ 	.byte	0x04
	.zero		1


	//   ....[30]....
        /*02c4*/ 	.word	0x000007e0
        /*02c8*/ 	.word	0x000000ff
        /*02cc*/ 	.word	0x00000078
        /*02d0*/ 	.short	0x0100
        /*02d2*/ 	.byte	0x04
	.zero		1


	//   ....[31]....
        /*02d4*/ 	.word	0x000007f0
        /*02d8*/ 	.word	0x000000ff
        /*02dc*/ 	.word	0x00000138
        /*02e0*/ 	.short	0x0100
        /*02e2*/ 	.byte	0x04
	.zero		1


	//   ....[32]....
        /*02e4*/ 	.word	0x00000800
        /*02e8*/ 	.word	0x000000ff
        /*02ec*/ 	.word	0x00000080
        /*02f0*/ 	.short	0x0100
        /*02f2*/ 	.byte	0x04
	.zero		1


	//   ....[33]....
        /*02f4*/ 	.word	0x00000810
        /*02f8*/ 	.word	0x000000ff
        /*02fc*/ 	.word	0x00000140
        /*0300*/ 	.short	0x0100
        /*0302*/ 	.byte	0x04
	.zero		1


	//   ....[34]....
        /*0304*/ 	.word	0x00000820
        /*0308*/ 	.word	0x000000ff
        /*030c*/ 	.word	0x00000088
        /*0310*/ 	.short	0x0100
        /*0312*/ 	.byte	0x04
	.zero		1


	//   ....[35]....
        /*0314*/ 	.word	0x00000830
        /*0318*/ 	.word	0x000000ff
        /*031c*/ 	.word	0x00000148
        /*0320*/ 	.short	0x0100
        /*0322*/ 	.byte	0x04
	.zero		1


	//   ....[36]....
        /*0324*/ 	.word	0x00000840
        /*0328*/ 	.word	0x000000ff
        /*032c*/ 	.word	0x00000090
        /*0330*/ 	.short	0x0100
        /*0332*/ 	.byte	0x04
	.zero		1


	//   ....[37]....
        /*0334*/ 	.word	0x00000850
        /*0338*/ 	.word	0x000000ff
        /*033c*/ 	.word	0x00000150
        /*0340*/ 	.short	0x0100
        /*0342*/ 	.byte	0x04
	.zero		1


	//   ....[38]....
        /*0344*/ 	.word	0x00000860
        /*0348*/ 	.word	0x000000ff
        /*034c*/ 	.word	0x00000098
        /*0350*/ 	.short	0x0100
        /*0352*/ 	.byte	0x04
	.zero		1


	//   ....[39]....
        /*0354*/ 	.word	0x00000870
        /*0358*/ 	.word	0x000000ff
        /*035c*/ 	.word	0x00000158
        /*0360*/ 	.short	0x0100
        /*0362*/ 	.byte	0x04
	.zero		1


	//   ....[40]....
        /*0364*/ 	.word	0x00000880
        /*0368*/ 	.word	0x000000ff
        /*036c*/ 	.word	0x000000a0
        /*0370*/ 	.short	0x0100
        /*0372*/ 	.byte	0x04
	.zero		1


	//   ....[41]....
        /*0374*/ 	.word	0x00000890
        /*0378*/ 	.word	0x000000ff
        /*037c*/ 	.word	0x00000160
        /*0380*/ 	.short	0x0100
        /*0382*/ 	.byte	0x04
	.zero		1


	//   ....[42]....
        /*0384*/ 	.word	0x000008a0
        /*0388*/ 	.word	0x000000ff
        /*038c*/ 	.word	0x000000a8
        /*0390*/ 	.short	0x0100
        /*0392*/ 	.byte	0x04
	.zero		1


	//   ....[43]....
        /*0394*/ 	.word	0x000008b0
        /*0398*/ 	.word	0x000000ff
        /*039c*/ 	.word	0x00000168
        /*03a0*/ 	.short	0x0100
        /*03a2*/ 	.byte	0x04
	.zero		1


	//   ....[44]....
        /*03a4*/ 	.word	0x000008c0
        /*03a8*/ 	.word	0x000000ff
        /*03ac*/ 	.word	0x000000b0
        /*03b0*/ 	.short	0x0100
        /*03b2*/ 	.byte	0x04
	.zero		1


	//   ....[45]....
        /*03b4*/ 	.word	0x000008d0
        /*03b8*/ 	.word	0x000000ff
        /*03bc*/ 	.word	0x00000170
        /*03c0*/ 	.short	0x0100
        /*03c2*/ 	.byte	0x04
	.zero		1


	//   ....[46]....
        /*03c4*/ 	.word	0x000008e0
        /*03c8*/ 	.word	0x000000ff
        /*03cc*/ 	.word	0x000000b8
        /*03d0*/ 	.short	0x0100
        /*03d2*/ 	.byte	0x04
	.zero		1


	//   ....[47]....
        /*03d4*/ 	.word	0x000008f0
        /*03d8*/ 	.word	0x000000ff
        /*03dc*/ 	.word	0x00000178
        /*03e0*/ 	.short	0x0100
        /*03e2*/ 	.byte	0x04
	.zero		1


	//   ....[48]....
        /*03e4*/ 	.word	0x00000a30
        /*03e8*/ 	.word	0x000000ff
        /*03ec*/ 	.word	0x00000180
        /*03f0*/ 	.short	0x0100
        /*03f2*/ 	.byte	0x04
	.zero		1


	//   ....[49]....
        /*03f4*/ 	.word	0x00000a40
        /*03f8*/ 	.word	0x000000ff
        /*03fc*/ 	.word	0x00000190
        /*0400*/ 	.short	0x0100
        /*0402*/ 	.byte	0x04
	.zero		1


	//   ....[50]....
        /*0404*/ 	.word	0x00000a50
        /*0408*/ 	.word	0x000000ff
        /*040c*/ 	.word	0x00000188
        /*0410*/ 	.short	0x0100
        /*0412*/ 	.byte	0x04
	.zero		1


	//   ....[51]....
        /*0414*/ 	.word	0x00000a60
        /*0418*/ 	.word	0x000000ff
        /*041c*/ 	.word	0x00000198
        /*0420*/ 	.short	0x0100
        /*0422*/ 	.byte	0x04
	.zero		1


	//   ....[52]....
        /*0424*/ 	.word	0x00000b50
        /*0428*/ 	.word	0x000000ff
        /*042c*/ 	.word	0x000001a0
        /*0430*/ 	.short	0x0100
        /*0432*/ 	.byte	0x06
	.zero		1


	//   ....[53]....
        /*0434*/ 	.word	0x00000b60
        /*0438*/ 	.word	0x000000ff
        /*043c*/ 	.word	0x000001a8
        /*0440*/ 	.short	0x0100
        /*0442*/ 	.byte	0x06
	.zero		1


	//   ....[54]....
        /*0444*/ 	.word	0x00000ca0
        /*0448*/ 	.word	0x000000ff
        /*044c*/ 	.word	0x000001b0
        /*0450*/ 	.short	0x0100
        /*0452*/ 	.byte	0x06
	.zero		1


	//   ....[55]....
        /*0454*/ 	.word	0x00000cb0
        /*0458*/ 	.word	0x000000ff
        /*045c*/ 	.word	0x000001b8
        /*0460*/ 	.short	0x0100
        /*0462*/ 	.byte	0x06
	.zero		1


	//   ....[56]....
        /*0464*/ 	.word	0x00000e00
        /*0468*/ 	.word	0x000000ff
        /*046c*/ 	.word	0x000001c0
        /*0470*/ 	.short	0x0100
        /*0472*/ 	.byte	0x04
	.zero		1


	//   ....[57]....
        /*0474*/ 	.word	0x00000e10
        /*0478*/ 	.word	0x000000ff
        /*047c*/ 	.word	0x000001d0
        /*0480*/ 	.short	0x0100
        /*0482*/ 	.byte	0x04
	.zero		1


	//   ....[58]....
        /*0484*/ 	.word	0x00000e20
        /*0488*/ 	.word	0x000000ff
        /*048c*/ 	.word	0x000001c8
        /*0490*/ 	.short	0x0100
        /*0492*/ 	.byte	0x04
	.zero		1


	//   ....[59]....
        /*0494*/ 	.word	0x00000e30
        /*0498*/ 	.word	0x000000ff
        /*049c*/ 	.word	0x000001d8
        /*04a0*/ 	.short	0x0100
        /*04a2*/ 	.byte	0x04
	.zero		1


	//   ....[60]....
        /*04a4*/ 	.word	0x000019e0
        /*04a8*/ 	.word	0x000000ff
        /*04ac*/ 	.word	0x000000c0
        /*04b0*/ 	.short	0x010a
        /*04b2*/ 	.byte	0x07
	.zero		1


	//   ....[61]....
        /*04b4*/ 	.word	0x00001d10
        /*04b8*/ 	.word	0x000000ff
        /*04bc*/ 	.word	0x000000c0
        /*04c0*/ 	.short	0x010a
        /*04c2*/ 	.byte	0x21
	.zero		1


	//   ....[62]....
        /*04c4*/ 	.word	0x00001e80
        /*04c8*/ 	.word	0x000000ff
        /*04cc*/ 	.word	0x000000c0
        /*04d0*/ 	.short	0x010a
        /*04d2*/ 	.byte	0x08
	.zero		1


	//   ....[63]....
        /*04d4*/ 	.word	0x00002050
        /*04d8*/ 	.word	0x000000ff
        /*04dc*/ 	.word	0x000001a8
        /*04e0*/ 	.short	0x0101
        /*04e2*/ 	.byte	0x24
	.zero		1


	//   ....[64]....
        /*04e4*/ 	.word	0x00002080
        /*04e8*/ 	.word	0x000000ff
        /*04ec*/ 	.word	0x000000c0
        /*04f0*/ 	.short	0x010a
        /*04f2*/ 	.byte	0x04
	.zero		1


	//   ....[65]....
        /*04f4*/ 	.word	0x000021c0
        /*04f8*/ 	.word	0x000000ff
        /*04fc*/ 	.word	0x000000c0
        /*0500*/ 	.short	0x010a
        /*0502*/ 	.byte	0x19
	.zero		1


	//   ....[66]....
        /*0504*/ 	.word	0x00002330
        /*0508*/ 	.word	0x000000ff
        /*050c*/ 	.word	0x000000c0
        /*0510*/ 	.short	0x010a
        /*0512*/ 	.byte	0x08
	.zero		1


	//   ....[67]....
        /*0514*/ 	.word	0x00002500
        /*0518*/ 	.word	0x000000ff
        /*051c*/ 	.word	0x000001b0
        /*0520*/ 	.short	0x010a
        /*0522*/ 	.byte	0x24
	.zero		1


	//   ....[68]....
        /*0524*/ 	.word	0x000025c0
        /*0528*/ 	.word	0x000000ff
        /*052c*/ 	.word	0x00000000
        /*0530*/ 	.short	0x0101
        /*0532*/ 	.byte	0x04
	.zero		1


	//   ....[69]....
        /*0534*/ 	.word	0x00002bb0
        /*0538*/ 	.word	0x000000ff
        /*053c*/ 	.word	0x00000000
        /*0540*/ 	.short	0x010a
        /*0542*/ 	.byte	0x04
	.zero		1


	//   ....[70]....
        /*0544*/ 	.word	0x00002c50
        /*0548*/ 	.word	0x000000ff
        /*054c*/ 	.word	0x00000000
        /*0550*/ 	.short	0x010a
        /*0552*/ 	.byte	0x05
	.zero		1


	//   ....[71]....
        /*0554*/ 	.word	0x00002cf0
        /*0558*/ 	.word	0x000000ff
        /*055c*/ 	.word	0x00000000
        /*0560*/ 	.short	0x010a
        /*0562*/ 	.byte	0x05
	.zero		1


	//   ....[72]....
        /*0564*/ 	.word	0x00002d90
        /*0568*/ 	.word	0x000000ff
        /*056c*/ 	.word	0x00000000
        /*0570*/ 	.short	0x010a
        /*0572*/ 	.byte	0x05
	.zero		1


	//   ....[73]....
        /*0574*/ 	.word	0x00002e30
        /*0578*/ 	.word	0x000000ff
        /*057c*/ 	.word	0x00000000
        /*0580*/ 	.short	0x010a
        /*0582*/ 	.byte	0x05
	.zero		1


	//   ....[74]....
        /*0584*/ 	.word	0x00002ed0
        /*0588*/ 	.word	0x000000ff
        /*058c*/ 	.word	0x00000000
        /*0590*/ 	.short	0x010a
        /*0592*/ 	.byte	0x05
	.zero		1


	//   ....[75]....
        /*0594*/ 	.word	0x00002f70
        /*0598*/ 	.word	0x000000ff
        /*059c*/ 	.word	0x00000000
        /*05a0*/ 	.short	0x010a
        /*05a2*/ 	.byte	0x05
	.zero		1


	//   ....[76]....
        /*05a4*/ 	.word	0x00003010
        /*05a8*/ 	.word	0x000000ff
        /*05ac*/ 	.word	0x00000000
        /*05b0*/ 	.short	0x010a
        /*05b2*/ 	.byte	0x05
	.zero		1


	//   ....[77]....
        /*05b4*/ 	.word	0x000030b0
        /*05b8*/ 	.word	0x000000ff
        /*05bc*/ 	.word	0x00000000
        /*05c0*/ 	.short	0x010a
        /*05c2*/ 	.byte	0x05
	.zero		1


	//   ....[78]....
        /*05c4*/ 	.word	0x00003150
        /*05c8*/ 	.word	0x000000ff
        /*05cc*/ 	.word	0x00000000
        /*05d0*/ 	.short	0x010a
        /*05d2*/ 	.byte	0x05
	.zero		1


	//   ....[79]....
        /*05d4*/ 	.word	0x000031f0
        /*05d8*/ 	.word	0x000000ff
        /*05dc*/ 	.word	0x00000000
        /*05e0*/ 	.short	0x010a
        /*05e2*/ 	.byte	0x05
	.zero		1


	//   ....[80]....
        /*05e4*/ 	.word	0x00003290
        /*05e8*/ 	.word	0x000000ff
        /*05ec*/ 	.word	0x00000000
        /*05f0*/ 	.short	0x010a
        /*05f2*/ 	.byte	0x05
	.zero		1


	//   ....[81]....
        /*05f4*/ 	.word	0x00003330
        /*05f8*/ 	.word	0x000000ff
        /*05fc*/ 	.word	0x00000000
        /*0600*/ 	.short	0x010a
        /*0602*/ 	.byte	0x05
	.zero		1


	//   ....[82]....
        /*0604*/ 	.word	0x000033d0
        /*0608*/ 	.word	0x000000ff
        /*060c*/ 	.word	0x00000000
        /*0610*/ 	.short	0x010a
        /*0612*/ 	.byte	0x05
	.zero		1


	//   ....[83]....
        /*0614*/ 	.word	0x00003470
        /*0618*/ 	.word	0x000000ff
        /*061c*/ 	.word	0x00000000
        /*0620*/ 	.short	0x010a
        /*0622*/ 	.byte	0x05
	.zero		1


	//   ....[84]....
        /*0624*/ 	.word	0x00003510
        /*0628*/ 	.word	0x000000ff
        /*062c*/ 	.word	0x00000000
        /*0630*/ 	.short	0x010a
        /*0632*/ 	.byte	0x05
	.zero		1


	//   ....[85]....
        /*0634*/ 	.word	0x000035b0
        /*0638*/ 	.word	0x000000ff
        /*063c*/ 	.word	0x00000000
        /*0640*/ 	.short	0x010a
        /*0642*/ 	.byte	0x05
	.zero		1


	//   ....[86]....
        /*0644*/ 	.word	0x00003650
        /*0648*/ 	.word	0x000000ff
        /*064c*/ 	.word	0x00000000
        /*0650*/ 	.short	0x010a
        /*0652*/ 	.byte	0x05
	.zero		1


	//   ....[87]....
        /*0654*/ 	.word	0x000036f0
        /*0658*/ 	.word	0x000000ff
        /*065c*/ 	.word	0x00000000
        /*0660*/ 	.short	0x010a
        /*0662*/ 	.byte	0x05
	.zero		1


	//   ....[88]....
        /*0664*/ 	.word	0x00003790
        /*0668*/ 	.word	0x000000ff
        /*066c*/ 	.word	0x00000000
        /*0670*/ 	.short	0x010a
        /*0672*/ 	.byte	0x05
	.zero		1


	//   ....[89]....
        /*0674*/ 	.word	0x00003830
        /*0678*/ 	.word	0x000000ff
        /*067c*/ 	.word	0x00000000
        /*0680*/ 	.short	0x010a
        /*0682*/ 	.byte	0x05
	.zero		1


	//   ....[90]....
        /*0684*/ 	.word	0x000038d0
        /*0688*/ 	.word	0x000000ff
        /*068c*/ 	.word	0x00000000
        /*0690*/ 	.short	0x010a
        /*0692*/ 	.byte	0x05
	.zero		1


	//   ....[91]....
        /*0694*/ 	.word	0x00003970
        /*0698*/ 	.word	0x000000ff
        /*069c*/ 	.word	0x00000000
        /*06a0*/ 	.short	0x010a
        /*06a2*/ 	.byte	0x05
	.zero		1


	//   ....[92]....
        /*06a4*/ 	.word	0x00003a20
        /*06a8*/ 	.word	0x00000000
        /*06ac*/ 	.word	0x00000000
        /*06b0*/ 	.short	0x010a
        /*06b2*/ 	.byte	0xff
	.zero		1


	//   ....[93]....
        /*06b4*/ 	.word	0x00003b70
        /*06b8*/ 	.word	0x000000ff
        /*06bc*/ 	.word	0x000001b8
        /*06c0*/ 	.short	0x010a
        /*06c2*/ 	.byte	0x04
	.zero		1


	//   ....[94]....
        /*06c4*/ 	.word	0x00003c10
        /*06c8*/ 	.word	0x000000ff
        /*06cc*/ 	.word	0x000001b0
        /*06d0*/ 	.short	0x010a
        /*06d2*/ 	.byte	0x04
	.zero		1


	//   ....[95]....
        /*06d4*/ 	.word	0x00003cb0
        /*06d8*/ 	.word	0x000000ff
        /*06dc*/ 	.word	0x00000000
        /*06e0*/ 	.short	0x0101
        /*06e2*/ 	.byte	0x05
	.zero		1


	//   ....[96]....
        /*06e4*/ 	.word	0x00003cf0
        /*06e8*/ 	.word	0x000000ff
        /*06ec*/ 	.word	0x000001b8
        /*06f0*/ 	.short	0x0106
        /*06f2*/ 	.byte	0x04
	.zero		1


	//   ....[97]....
        /*06f4*/ 	.word	0x00003d30
        /*06f8*/ 	.word	0x00000000
        /*06fc*/ 	.word	0x000001b8
        /*0700*/ 	.short	0x010a
        /*0702*/ 	.byte	0xff
	.zero		1


	//   ....[98]....
        /*0704*/ 	.word	0x00004210
        /*0708*/ 	.word	0x000000ff
        /*070c*/ 	.word	0x000001b0
        /*0710*/ 	.short	0x010a
        /*0712*/ 	.byte	0x0f
	.zero		1


	//   ....[99]....
        /*0714*/ 	.word	0x000042c0
        /*0718*/ 	.word	0x000000ff
        /*071c*/ 	.word	0x00000000
        /*0720*/ 	.short	0x0101
        /*0722*/ 	.byte	0x17
	.zero		1


	//   ....[100]....
        /*0724*/ 	.word	0x000042d0
        /*0728*/ 	.word	0x000000ff
        /*072c*/ 	.word	0x000001d0
        /*0730*/ 	.short	0x010a
        /*0732*/ 	.byte	0x13
	.zero		1


	//   ....[101]....
        /*0734*/ 	.word	0x00004360
        /*0738*/ 	.word	0x000000ff
        /*073c*/ 	.word	0x00000000
        /*0740*/ 	.short	0x010a
        /*0742*/ 	.byte	0x04
	.zero		1


	//   ....[102]....
        /*0744*/ 	.word	0x00004400
        /*0748*/ 	.word	0x000000ff
        /*074c*/ 	.word	0x00000000
        /*0750*/ 	.short	0x010a
        /*0752*/ 	.byte	0x0b
	.zero		1


	//   ....[103]....
        /*0754*/ 	.word	0x00004530
        /*0758*/ 	.word	0x000000ff
        /*075c*/ 	.word	0x00000000
        /*0760*/ 	.short	0x010a
        /*0762*/ 	.byte	0x04
	.zero		1


	//   ....[104]....
        /*0764*/ 	.word	0x00004700
        /*0768*/ 	.word	0x000000ff
        /*076c*/ 	.word	0x00000000
        /*0770*/ 	.short	0x010a
        /*0772*/ 	.byte	0x04
	.zero		1


	//   ....[105]....
        /*0774*/ 	.word	0x00004790
        /*0778*/ 	.word	0x000000ff
        /*077c*/ 	.word	0x00000000
        /*0780*/ 	.short	0x010a
        /*0782*/ 	.byte	0x04
	.zero		1


	//   ....[106]....
        /*0784*/ 	.word	0x00004e40
        /*0788*/ 	.word	0x000000ff
        /*078c*/ 	.word	0x000001b0
        /*0790*/ 	.short	0x010a
        /*0792*/ 	.byte	0x19
	.zero		1


	//   ....[107]....
        /*0794*/ 	.word	0x00004ee0
        /*0798*/ 	.word	0x000000ff
        /*079c*/ 	.word	0x00000000
        /*07a0*/ 	.short	0x0101
        /*07a2*/ 	.byte	0x2d
	.zero		1


	//   ....[108]....
        /*07a4*/ 	.word	0x00005410
        /*07a8*/ 	.word	0x000000ff
        /*07ac*/ 	.word	0x000001a8
        /*07b0*/ 	.short	0x010a
        /*07b2*/ 	.byte	0x19
	.zero		1


	//   ....[109]....
        /*07b4*/ 	.word	0x000058d0
        /*07b8*/ 	.word	0x000000ff
        /*07bc*/ 	.word	0x00000190
        /*07c0*/ 	.short	0x010a
        /*07c2*/ 	.byte	0x19
	.zero		1


	//   ....[110]....
        /*07c4*/ 	.word	0x00005a40
        /*07c8*/ 	.word	0x000000ff
        /*07cc*/ 	.word	0x00000180
        /*07d0*/ 	.short	0x010b
        /*07d2*/ 	.byte	0x19
	.zero		1


	//   ....[111]....
        /*07d4*/ 	.word	0x00005a50
        /*07d8*/ 	.word	0x000000ff
        /*07dc*/ 	.word	0x00000000
        /*07e0*/ 	.short	0x0101
        /*07e2*/ 	.byte	0x30
	.zero		1


	//   ....[112]....
        /*07e4*/ 	.word	0x00005a60
        /*07e8*/ 	.word	0x000000ff
        /*07ec*/ 	.word	0x00000198
        /*07f0*/ 	.short	0x010a
        /*07f2*/ 	.byte	0x19
	.zero		1


	//   ....[113]....
        /*07f4*/ 	.word	0x00005c10
        /*07f8*/ 	.word	0x000000ff
        /*07fc*/ 	.word	0x00000188
        /*0800*/ 	.short	0x010b
        /*0802*/ 	.byte	0x19
	.zero		1


	//   ....[114]....
        /*0804*/ 	.word	0x00005c20
        /*0808*/ 	.word	0x000000ff
        /*080c*/ 	.word	0x00000000
        /*0810*/ 	.short	0x0101
        /*0812*/ 	.byte	0x2f
	.zero		1


	//   ....[115]....
        /*0814*/ 	.word	0x00005c50
        /*0818*/ 	.word	0x000000ff
        /*081c*/ 	.word	0x00000190
        /*0820*/ 	.short	0x010a
        /*0822*/ 	.byte	0x19
	.zero		1


	//   ....[116]....
        /*0824*/ 	.word	0x00005c90
        /*0828*/ 	.word	0x00000000
        /*082c*/ 	.word	0x00000198
        /*0830*/ 	.short	0x010a
        /*0832*/ 	.byte	0xff
	.zero		1


	//   ....[117]....
        /*0834*/ 	.word	0x00005ff0
        /*0838*/ 	.word	0x000000ff
        /*083c*/ 	.word	0x000001b0
        /*0840*/ 	.short	0x010a
        /*0842*/ 	.byte	0x30
	.zero		1


	//   ....[118]....
        /*0844*/ 	.word	0x000060c0
        /*0848*/ 	.word	0x000000ff
        /*084c*/ 	.word	0x00000000
        /*0850*/ 	.short	0x0101
        /*0852*/ 	.byte	0x04
	.zero		1


	//   ....[119]....
        /*0854*/ 	.word	0x000070c0
        /*0858*/ 	.word	0x00000000
        /*085c*/ 	.word	0x00000180
        /*0860*/ 	.short	0x010a
        /*0862*/ 	.byte	0xff
	.zero		1


	//   ....[120]....
        /*0864*/ 	.word	0x00007100
        /*0868*/ 	.word	0x000000b5
        /*086c*/ 	.word	0x000001c0
        /*0870*/ 	.short	0x010a
        /*0872*/ 	.byte	0xff
	.zero		1


	//   ....[121]....
        /*0874*/ 	.word	0x00007240
        /*0878*/ 	.word	0x00000000
        /*087c*/ 	.word	0x00000180
        /*0880*/ 	.short	0x010a
        /*0882*/ 	.byte	0xff
	.zero		1


	//   ....[122]....
        /*0884*/ 	.word	0x00007390
        /*0888*/ 	.word	0x00000002
        /*088c*/ 	.word	0x00000000
        /*0890*/ 	.short	0x0101
        /*0892*/ 	.byte	0xff
	.zero		1


	//   ....[123]....
        /*0894*/ 	.word	0x000073f0
        /*0898*/ 	.word	0x000000b5
        /*089c*/ 	.word	0x000001c0
        /*08a0*/ 	.short	0x010a
        /*08a2*/ 	.byte	0xff
	.zero		1


	//   ....[124]....
        /*08a4*/ 	.word	0x000087a0
        /*08a8*/ 	.word	0x000000c3
        /*08ac*/ 	.word	0x00000180
        /*08b0*/ 	.short	0x010a
        /*08b2*/ 	.byte	0xff
	.zero		1


	//   ....[125]....
        /*08b4*/ 	.word	0x00008880
        /*08b8*/ 	.word	0x000000c3
        /*08bc*/ 	.word	0x00000180
        /*08c0*/ 	.short	0x010a
        /*08c2*/ 	.byte	0xff
	.zero		1


	//   ....[126]....
        /*08c4*/ 	.word	0x000089b0
        /*08c8*/ 	.word	0x00000000
        /*08cc*/ 	.word	0x00000000
        /*08d0*/ 	.short	0x0101
        /*08d2*/ 	.byte	0xff
	.zero		1


	//   ....[127]....
        /*08d4*/ 	.word	0x00008fd0
        /*08d8*/ 	.word	0x000000ff
        /*08dc*/ 	.word	0x00000000
        /*08e0*/ 	.short	0x0101
        /*08e2*/ 	.byte	0x04
	.zero		1


	//   ....[128]....
        /*08e4*/ 	.word	0x00009e40
        /*08e8*/ 	.word	0x00000000
        /*08ec*/ 	.word	0x000000c0
        /*08f0*/ 	.short	0x010a
        /*08f2*/ 	.byte	0xff
	.zero		1


	//   ....[129]....
        /*08f4*/ 	.word	0x00009ea0
        /*08f8*/ 	.word	0x00000000
        /*08fc*/ 	.word	0x000000c0
        /*0900*/ 	.short	0x010a
        /*0902*/ 	.byte	0xff
	.zero		1


	//   ....[130]....
        /*0904*/ 	.word	0x00009f00
        /*0908*/ 	.word	0x00000000
        /*090c*/ 	.word	0x000001b0
        /*0910*/ 	.short	0x010a
        /*0912*/ 	.byte	0xff
	.zero		1


	//   ....[131]....
        /*0914*/ 	.word	0x00009f60
        /*0918*/ 	.word	0x00000000
        /*091c*/ 	.word	0x00000000
        /*0920*/ 	.short	0x010a
        /*0922*/ 	.byte	0xff
	.zero		1


	//   ....[132]....
        /*0924*/ 	.word	0x00009fc0
        /*0928*/ 	.word	0x00000000
        /*092c*/ 	.word	0x00000000
        /*0930*/ 	.short	0x010a
        /*0932*/ 	.byte	0xff
	.zero		1


	//   ....[133]....
        /*0934*/ 	.word	0x0000a020
        /*0938*/ 	.word	0x00000000
        /*093c*/ 	.word	0x00000000
        /*0940*/ 	.short	0x010a
        /*0942*/ 	.byte	0xff
	.zero		1


	//   ....[134]....
        /*0944*/ 	.word	0x0000a080
        /*0948*/ 	.word	0x00000000
        /*094c*/ 	.word	0x00000000
        /*0950*/ 	.short	0x010a
        /*0952*/ 	.byte	0xff
	.zero		1


	//   ....[135]....
        /*0954*/ 	.word	0x0000a0e0
        /*0958*/ 	.word	0x00000000
        /*095c*/ 	.word	0x00000000
        /*0960*/ 	.short	0x010a
        /*0962*/ 	.byte	0xff
	.zero		1


	//   ....[136]....
        /*0964*/ 	.word	0x0000a140
        /*0968*/ 	.word	0x00000000
        /*096c*/ 	.word	0x00000000
        /*0970*/ 	.short	0x010a
        /*0972*/ 	.byte	0xff
	.zero		1


	//   ....[137]....
        /*0974*/ 	.word	0x0000a1a0
        /*0978*/ 	.word	0x00000000
        /*097c*/ 	.word	0x00000000
        /*0980*/ 	.short	0x010a
        /*0982*/ 	.byte	0xff
	.zero		1


	//   ....[138]....
        /*0984*/ 	.word	0x0000a200
        /*0988*/ 	.word	0x00000000
        /*098c*/ 	.word	0x00000000
        /*0990*/ 	.short	0x010a
        /*0992*/ 	.byte	0xff
	.zero		1


	//   ....[139]....
        /*0994*/ 	.word	0x0000a260
        /*0998*/ 	.word	0x00000000
        /*099c*/ 	.word	0x00000000
        /*09a0*/ 	.short	0x010a
        /*09a2*/ 	.byte	0xff
	.zero		1


	//   ....[140]....
        /*09a4*/ 	.word	0x0000a2c0
        /*09a8*/ 	.word	0x00000000
        /*09ac*/ 	.word	0x00000000
        /*09b0*/ 	.short	0x010a
        /*09b2*/ 	.byte	0xff
	.zero		1


	//   ....[141]....
        /*09b4*/ 	.word	0x0000a320
        /*09b8*/ 	.word	0x00000000
        /*09bc*/ 	.word	0x00000000
        /*09c0*/ 	.short	0x010a
        /*09c2*/ 	.byte	0xff
	.zero		1


	//   ....[142]....
        /*09c4*/ 	.word	0x0000a380
        /*09c8*/ 	.word	0x00000000
        /*09cc*/ 	.word	0x00000000
        /*09d0*/ 	.short	0x010a
        /*09d2*/ 	.byte	0xff
	.zero		1


	//   ....[143]....
        /*09d4*/ 	.word	0x0000a3e0
        /*09d8*/ 	.word	0x00000000
        /*09dc*/ 	.word	0x00000000
        /*09e0*/ 	.short	0x010a
        /*09e2*/ 	.byte	0xff
	.zero		1


	//   ....[144]....
        /*09e4*/ 	.word	0x0000a440
        /*09e8*/ 	.word	0x00000000
        /*09ec*/ 	.word	0x00000000
        /*09f0*/ 	.short	0x010a
        /*09f2*/ 	.byte	0xff
	.zero		1


	//   ....[145]....
        /*09f4*/ 	.word	0x0000a4a0
        /*09f8*/ 	.word	0x00000000
        /*09fc*/ 	.word	0x00000000
        /*0a00*/ 	.short	0x010a
        /*0a02*/ 	.byte	0xff
	.zero		1


	//   ....[146]....
        /*0a04*/ 	.word	0x0000a500
        /*0a08*/ 	.word	0x00000000
        /*0a0c*/ 	.word	0x00000000
        /*0a10*/ 	.short	0x010a
        /*0a12*/ 	.byte	0xff
	.zero		1


	//   ....[147]....
        /*0a14*/ 	.word	0x0000a560
        /*0a18*/ 	.word	0x00000000
        /*0a1c*/ 	.word	0x00000000
        /*0a20*/ 	.short	0x010a
        /*0a22*/ 	.byte	0xff
	.zero		1


	//   ....[148]....
        /*0a24*/ 	.word	0x0000a5c0
        /*0a28*/ 	.word	0x00000000
        /*0a2c*/ 	.word	0x00000000
        /*0a30*/ 	.short	0x010a
        /*0a32*/ 	.byte	0xff
	.zero		1


	//   ....[149]....
        /*0a34*/ 	.word	0x0000a620
        /*0a38*/ 	.word	0x00000000
        /*0a3c*/ 	.word	0x00000000
        /*0a40*/ 	.short	0x010a
        /*0a42*/ 	.byte	0xff
	.zero		1


	//   ....[150]....
        /*0a44*/ 	.word	0x0000a680
        /*0a48*/ 	.word	0x00000000
        /*0a4c*/ 	.word	0x00000000
        /*0a50*/ 	.short	0x010a
        /*0a52*/ 	.byte	0xff
	.zero		1


	//   ....[151]....
        /*0a54*/ 	.word	0x0000a6e0
        /*0a58*/ 	.word	0x00000000
        /*0a5c*/ 	.word	0x00000000
        /*0a60*/ 	.short	0x010a
        /*0a62*/ 	.byte	0xff
	.zero		1


	//   ....[152]....
        /*0a64*/ 	.word	0x0000a740
        /*0a68*/ 	.word	0x00000000
        /*0a6c*/ 	.word	0x00000000
        /*0a70*/ 	.short	0x010a
        /*0a72*/ 	.byte	0xff
	.zero		1


	//   ....[153]....
        /*0a74*/ 	.word	0x0000a7a0
        /*0a78*/ 	.word	0x00000000
        /*0a7c*/ 	.word	0x00000000
        /*0a80*/ 	.short	0x010a
        /*0a82*/ 	.byte	0xff
	.zero		1


	//   ....[154]....
        /*0a84*/ 	.word	0x0000a800
        /*0a88*/ 	.word	0x00000004
        /*0a8c*/ 	.word	0x000001b8
        /*0a90*/ 	.short	0x010a
        /*0a92*/ 	.byte	0xff
	.zero		1


	//   ....[155]....
        /*0a94*/ 	.word	0x0000a860
        /*0a98*/ 	.word	0x00000004
        /*0a9c*/ 	.word	0x000001b0
        /*0aa0*/ 	.short	0x010a
        /*0aa2*/ 	.byte	0xff
	.zero		1


	//   ....[156]....
        /*0aa4*/ 	.word	0x0000a8c0
        /*0aa8*/ 	.word	0x00000000
        /*0aac*/ 	.word	0x000001b0
        /*0ab0*/ 	.short	0x010a
        /*0ab2*/ 	.byte	0xff
	.zero		1


	//   ....[157]....
        /*0ab4*/ 	.word	0x0000a920
        /*0ab8*/ 	.word	0x00000005
        /*0abc*/ 	.word	0x000001d0
        /*0ac0*/ 	.short	0x010a
        /*0ac2*/ 	.byte	0xff
	.zero		1


	//   ....[158]....
        /*0ac4*/ 	.word	0x0000a980
        /*0ac8*/ 	.word	0x00000000
        /*0acc*/ 	.word	0x00000000
        /*0ad0*/ 	.short	0x010a
        /*0ad2*/ 	.byte	0xff
	.zero		1


	//   ....[159]....
        /*0ad4*/ 	.word	0x0000a9e0
        /*0ad8*/ 	.word	0x00000000
        /*0adc*/ 	.word	0x00000000
        /*0ae0*/ 	.short	0x010a
        /*0ae2*/ 	.byte	0xff
	.zero		1


	//   ....[160]....
        /*0ae4*/ 	.word	0x0000aa40
        /*0ae8*/ 	.word	0x00000000
        /*0aec*/ 	.word	0x00000000
        /*0af0*/ 	.short	0x010a
        /*0af2*/ 	.byte	0xff
	.zero		1


	//   ....[161]....
        /*0af4*/ 	.word	0x0000aaa0
        /*0af8*/ 	.word	0x00000000
        /*0afc*/ 	.word	0x000001b0
        /*0b00*/ 	.short	0x010a
        /*0b02*/ 	.byte	0xff
	.zero		1


	//   ....[162]....
        /*0b04*/ 	.word	0x0000ab00
        /*0b08*/ 	.word	0x00000003
        /*0b0c*/ 	.word	0x000001a8
        /*0b10*/ 	.short	0x010a
        /*0b12*/ 	.byte	0xff
	.zero		1


	//   ....[163]....
        /*0b14*/ 	.word	0x0000ab60
        /*0b18*/ 	.word	0x00000000
        /*0b1c*/ 	.word	0x00000190
        /*0b20*/ 	.short	0x010a
        /*0b22*/ 	.byte	0xff
	.zero		1


	//   ....[164]....
        /*0b24*/ 	.word	0x0000abc0
        /*0b28*/ 	.word	0x00000000
        /*0b2c*/ 	.word	0x00000198
        /*0b30*/ 	.short	0x010a
        /*0b32*/ 	.byte	0xff
	.zero		1


	//   ....[165]....
        /*0b34*/ 	.word	0x0000ac20
        /*0b38*/ 	.word	0x00000000
        /*0b3c*/ 	.word	0x00000190
        /*0b40*/ 	.short	0x010a
        /*0b42*/ 	.byte	0xff
	.zero		1


	//   ....[166]....
        /*0b44*/ 	.word	0x0000ac80
        /*0b48*/ 	.word	0x00000000
        /*0b4c*/ 	.word	0x000001b0
        /*0b50*/ 	.short	0x010a
        /*0b52*/ 	.byte	0xff
	.zero		1


	//   ....[167]....
        /*0b54*/ 	.word	0x0000acd0
        /*0b58*/ 	.word	0x00000000
        /*0b5c*/ 	.word	0x00000180
        /*0b60*/ 	.short	0x010a
        /*0b62*/ 	.byte	0xff
	.zero		1


	//   ....[168]....
        /*0b64*/ 	.word	0x0000ad20
        /*0b68*/ 	.word	0x000000b5
        /*0b6c*/ 	.word	0x000001c0
        /*0b70*/ 	.short	0x010a
        /*0b72*/ 	.byte	0xff
	.zero		1


	//   ....[169]....
        /*0b74*/ 	.word	0x0000ad70
        /*0b78*/ 	.word	0x000000c3
        /*0b7c*/ 	.word	0x00000180
        /*0b80*/ 	.short	0x010a
        /*0b82*/ 	.byte	0xff
	.zero		1


	//----- nvinfo : EIATTR_NUM_MBARRIERS
	.align		4
.L_47:
        /*0b84*/ 	.byte	0x03, 0x38
        /*0b86*/ 	.short	0x003c


	//----- nvinfo : EIATTR_EXIT_INSTR_OFFSETS
	.align		4
        /*0b88*/ 	.byte	0x04, 0x1c
        /*0b8a*/ 	.short	(.L_49 - .L_48)


	//   ....[0]....
.L_48:
        /*0b8c*/ 	.word	0x00003a50


	//   ....[1]....
        /*0b90*/ 	.word	0x00003d00


	//   ....[2]....
        /*0b94*/ 	.word	0x00003d60


	//   ....[3]....
        /*0b98*/ 	.word	0x00004a00


	//   ....[4]....
        /*0b9c*/ 	.word	0x00005cc0


	//   ....[5]....
        /*0ba0*/ 	.word	0x00005d00


	//   ....[6]....
        /*0ba4*/ 	.word	0x00009e20


	//----- nvinfo : EIATTR_MAX_THREADS
	.align		4
.L_49:
        /*0ba8*/ 	.byte	0x04, 0x05
        /*0baa*/ 	.short	(.L_51 - .L_50)
.L_50:
        /*0bac*/ 	.word	0x00000100
        /*0bb0*/ 	.word	0x00000001
        /*0bb4*/ 	.word	0x00000001


	//----- nvinfo : EIATTR_CRS_STACK_SIZE
	.align		4
.L_51:
        /*0bb8*/ 	.byte	0x04, 0x1e
        /*0bba*/ 	.short	(.L_53 - .L_52)
.L_52:
        /*0bbc*/ 	.word	0x00000000


	//----- nvinfo : EIATTR_CBANK_PARAM_SIZE
	.align		4
.L_53:
        /*0bc0*/ 	.byte	0x03, 0x19
        /*0bc2*/ 	.short	0x0800


	//----- nvinfo : EIATTR_PARAM_CBANK
	.align		4
        /*0bc4*/ 	.byte	0x04, 0x0a
        /*0bc6*/ 	.short	(.L_55 - .L_54)
	.align		4
.L_54:
        /*0bc8*/ 	.word	index@(.nv.constant0._ZN7cutlass13device_kernelINS_4conv6kernel13ConvUniversalINS1_16ConvProblemShapeILNS1_8OperatorE2ELi2EEENS1_10collective14CollectiveConvINS1_47MainloopSm100TmaUmmaWarpSpecializedImplicitGemmILS5_2ELi24ELi2ELi1ELi2EN4cute5tupleIJNSA_1CILi1EEESD_SD_EEEEENSB_IJNSC_ILi128EEENSB_IJSG_EEENSB_IJNSC_ILi32EEEEEEEEENS_12float_e4m3_tESL_NSA_8TiledMMAINSA_8MMA_AtomIJNSA_10MMA_TraitsINSA_19SM100_MMA_F8F6F4_SSEJSL_SL_fSG_SG_NSA_17integral_constantINSA_4UMMA5MajorELSS_1EEEST_NSQ_INSR_7ScaleInELSU_0EEESV_EEEEEENSA_6LayoutISE_NSB_IJNSC_ILi0EEESZ_SZ_EEEEENSB_IJNSA_10UnderscoreES12_S12_EEEEENS7_6detail27Sm100ImplicitGemmTileTraitsINSA_13SM90_TMA_LOADENSA_14ComposedLayoutINSA_7SwizzleILi3ELi4ELi3EEENSA_18smem_ptr_flag_bitsILi8EEENSY_INSB_IJSG_NSC_ILi8EEEEEENSB_IJSD_SG_EEEEEEEvEENS16_INSA_20SM90_TMA_LOAD_IM2COLES1H_vEEEENS_8epilogue10collective18CollectiveEpilogueINS1M_23Sm100TmaWarpSpecializedILi2ELi2ELi64ELb0ELb0EEEJSK_NSB_IJNSY_ISG_SD_EENSY_INSC_ILi64EEESD_EEEEESL_NSB_IJlNSB_IJSD_llEEESZ_EEESL_S1W_NS1M_6fusion15FusionCallbacksIS1Q_NS1X_17LinearCombinationISL_fSL_fLNS_15FloatRoundStyleE2EEESK_S1U_JEEENSA_5SM1004TMEM4LOAD26SM100_TMEM_LOAD_32dp32b64xES17_NS18_INS19_ILi2ELi4ELi3EEES1C_NSY_INSB_IJS1D_S1S_EEENSB_IJS1S_SD_EEEEEEENSA_39AutoVectorizingCopyWithAssumedAlignmentILi128EEENSA_14SM90_TMA_STOREES2B_S2D_S2D_EEEvvEEEEvNT_6ParamsE)
        /*0bcc*/ 	.short	0x0380
        /*0bce*/ 	.short	0x0800


	//----- nvinfo : EIATTR_SW_WAR
	.align		4
.L_55:
        /*0bd0*/ 	.byte	0x04, 0x36
        /*0bd2*/ 	.short	(.L_57 - .L_56)
.L_56:
        /*0bd4*/ 	.word	0x00000008
.L_57:


//--------------------- .nv.callgraph             --------------------------
	.section	.nv.callgraph,"",@"SHT_CUDA_CALLGRAPH"
	.align	4
	.sectionentsize	8
	.align		4
        /*0000*/ 	.word	0x00000000
	.align		4
        /*0004*/ 	.word	0xffffffff
	.align		4
        /*0008*/ 	.word	index@(_ZN7cutlass13device_kernelINS_4conv6kernel13ConvUniversalINS1_16ConvProblemShapeILNS1_8OperatorE2ELi2EEENS1_10collective14CollectiveConvINS1_47MainloopSm100TmaUmmaWarpSpecializedImplicitGemmILS5_2ELi24ELi2ELi1ELi2EN4cute5tupleIJNSA_1CILi1EEESD_SD_EEEEENSB_IJNSC_ILi128EEENSB_IJSG_EEENSB_IJNSC_ILi32EEEEEEEEENS_12float_e4m3_tESL_NSA_8TiledMMAINSA_8MMA_AtomIJNSA_10MMA_TraitsINSA_19SM100_MMA_F8F6F4_SSEJSL_SL_fSG_SG_NSA_17integral_constantINSA_4UMMA5MajorELSS_1EEEST_NSQ_INSR_7ScaleInELSU_0EEESV_EEEEEENSA_6LayoutISE_NSB_IJNSC_ILi0EEESZ_SZ_EEEEENSB_IJNSA_10UnderscoreES12_S12_EEEEENS7_6detail27Sm100ImplicitGemmTileTraitsINSA_13SM90_TMA_LOADENSA_14ComposedLayoutINSA_7SwizzleILi3ELi4ELi3EEENSA_18smem_ptr_flag_bitsILi8EEENSY_INSB_IJSG_NSC_ILi8EEEEEENSB_IJSD_SG_EEEEEEEvEENS16_INSA_20SM90_TMA_LOAD_IM2COLES1H_vEEEENS_8epilogue10collective18CollectiveEpilogueINS1M_23Sm100TmaWarpSpecializedILi2ELi2ELi64ELb0ELb0EEEJSK_NSB_IJNSY_ISG_SD_EENSY_INSC_ILi64EEESD_EEEEESL_NSB_IJlNSB_IJSD_llEEESZ_EEESL_S1W_NS1M_6fusion15FusionCallbacksIS1Q_NS1X_17LinearCombinationISL_fSL_fLNS_15FloatRoundStyleE2EEESK_S1U_JEEENSA_5SM1004TMEM4LOAD26SM100_TMEM_LOAD_32dp32b64xES17_NS18_INS19_ILi2ELi4ELi3EEES1C_NSY_INSB_IJS1D_S1S_EEENSB_IJS1S_SD_EEEEEEENSA_39AutoVectorizingCopyWithAssumedAlignmentILi128EEENSA_14SM90_TMA_STOREES2B_S2D_S2D_EEEvvEEEEvNT_6ParamsE)
	.align		4
        /*000c*/ 	.word	index@(__assertfail)
	.align		4
        /*0010*/ 	.word	0x00000000
	.align		4
        /*0014*/ 	.word	0xfffffffe
	.align		4
        /*0018*/ 	.word	0x00000000
	.align		4
        /*001c*/ 	.word	0xfffffffd
	.align		4
        /*0020*/ 	.word	0x00000000
	.align		4
        /*0024*/ 	.word	0xfffffffc


//--------------------- .nv.constant4             --------------------------
	.section	.nv.constant4,"a",@progbits
	.align	8
	.align		8
.nv.constant4:
        /*0000*/ 	.dword	__assertfail
	.align		8
        /*0008*/ 	.dword	__unnamed_1
	.align		8
        /*0010*/ 	.dword	__unnamed_2
	.align		8
        /*0018*/ 	.dword	_ZN39_INTERNAL_bea24df6_4_k_cu_9c32a3da_31354cuda3std3__45__cpo5beginE
	.align		8
        /*0020*/ 	.dword	_ZN39_INTERNAL_bea24df6_4_k_cu_9c32a3da_31354cuda3std3__45__cpo3endE
	.align		8
        /*0028*/ 	.dword	_ZN39_INTERNAL_bea24df6_4_k_cu_9c32a3da_31354cuda3std3__45__cpo6cbeginE
	.align		8
        /*0030*/ 	.dword	_ZN39_INTERNAL_bea24df6_4_k_cu_9c32a3da_31354cuda3std3__45__cpo4cendE
	.align		8
        /*0038*/ 	.dword	_ZN39_INTERNAL_bea24df6_4_k_cu_9c32a3da_31354cuda3std3__441_GLOBAL__N__bea24df6_4_k_cu_9c32a3da_31356ignoreE
	.align		8
        /*0040*/ 	.dword	_ZN39_INTERNAL_bea24df6_4_k_cu_9c32a3da_31354cuda3std3__419piecewise_constructE
	.align		8
        /*0048*/ 	.dword	_ZN39_INTERNAL_bea24df6_4_k_cu_9c32a3da_31354cuda3std3__48in_placeE
	.align		8
        /*0050*/ 	.dword	_ZN39_INTERNAL_bea24df6_4_k_cu_9c32a3da_31354cuda3std6ranges3__45__cpo4swapE
	.align		8
        /*0058*/ 	.dword	_ZN39_INTERNAL_bea24df6_4_k_cu_9c32a3da_31354cuda3std6ranges3__45__cpo9iter_moveE
	.align		8
        /*0060*/ 	.dword	_ZN39_INTERNAL_bea24df6_4_k_cu_9c32a3da_31354cute7productE
	.align		8
        /*0068*/ 	.dword	_ZN39_INTERNAL_bea24df6_4_k_cu_9c32a3da_31354cute1_E
	.align		8
        /*0070*/ 	.dword	$str$27
	.align		8
        /*0078*/ 	.dword	$str$28
	.align		8
        /*0080*/ 	.dword	$str$29
	.align		8
        /*0088*/ 	.dword	$str$30


//--------------------- .text._ZN7cutlass13device_kernelINS_4conv6kernel13ConvUniversalINS1_16ConvProblemShapeILNS1_8OperatorE2ELi2EEENS1_10collective14CollectiveConvINS1_47MainloopSm100TmaUmmaWarpSpecializedImplicitGemmILS5_2ELi24ELi2ELi1ELi2EN4cute5tupleIJNSA_1CILi1EEESD_SD_EEEEENSB_IJNSC_ILi128EEENSB_IJSG_EEENSB_IJNSC_ILi32EEEEEEEEENS_12float_e4m3_tESL_NSA_8TiledMMAINSA_8MMA_AtomIJNSA_10MMA_TraitsINSA_19SM100_MMA_F8F6F4_SSEJSL_SL_fSG_SG_NSA_17integral_constantINSA_4UMMA5MajorELSS_1EEEST_NSQ_INSR_7ScaleInELSU_0EEESV_EEEEEENSA_6LayoutISE_NSB_IJNSC_ILi0EEESZ_SZ_EEEEENSB_IJNSA_10UnderscoreES12_S12_EEEEENS7_6detail27Sm100ImplicitGemmTileTraitsINSA_13SM90_TMA_LOADENSA_14ComposedLayoutINSA_7SwizzleILi3ELi4ELi3EEENSA_18smem_ptr_flag_bitsILi8EEENSY_INSB_IJSG_NSC_ILi8EEEEEENSB_IJSD_SG_EEEEEEEvEENS16_INSA_20SM90_TMA_LOAD_IM2COLES1H_vEEEENS_8epilogue10collective18CollectiveEpilogueINS1M_23Sm100TmaWarpSpecializedILi2ELi2ELi64ELb0ELb0EEEJSK_NSB_IJNSY_ISG_SD_EENSY_INSC_ILi64EEESD_EEEEESL_NSB_IJlNSB_IJSD_llEEESZ_EEESL_S1W_NS1M_6fusion15FusionCallbacksIS1Q_NS1X_17LinearCombinationISL_fSL_fLNS_15FloatRoundStyleE2EEESK_S1U_JEEENSA_5SM1004TMEM4LOAD26SM100_TMEM_LOAD_32dp32b64xES17_NS18_INS19_ILi2ELi4ELi3EEES1C_NSY_INSB_IJS1D_S1S_EEENSB_IJS1S_SD_EEEEEEENSA_39AutoVectorizingCopyWithAssumedAlignmentILi128EEENSA_14SM90_TMA_STOREES2B_S2D_S2D_EEEvvEEEEvNT_6ParamsE --------------------------
	.section	.text._ZN7cutlass13device_kernelINS_4conv6kernel13ConvUniversalINS1_16ConvProblemShapeILNS1_8OperatorE2ELi2EEENS1_10collective14CollectiveConvINS1_47MainloopSm100TmaUmmaWarpSpecializedImplicitGemmILS5_2ELi24ELi2ELi1ELi2EN4cute5tupleIJNSA_1CILi1EEESD_SD_EEEEENSB_IJNSC_ILi128EEENSB_IJSG_EEENSB_IJNSC_ILi32EEEEEEEEENS_12float_e4m3_tESL_NSA_8TiledMMAINSA_8MMA_AtomIJNSA_10MMA_TraitsINSA_19SM100_MMA_F8F6F4_SSEJSL_SL_fSG_SG_NSA_17integral_constantINSA_4UMMA5MajorELSS_1EEEST_NSQ_INSR_7ScaleInELSU_0EEESV_EEEEEENSA_6LayoutISE_NSB_IJNSC_ILi0EEESZ_SZ_EEEEENSB_IJNSA_10UnderscoreES12_S12_EEEEENS7_6detail27Sm100ImplicitGemmTileTraitsINSA_13SM90_TMA_LOADENSA_14ComposedLayoutINSA_7SwizzleILi3ELi4ELi3EEENSA_18smem_ptr_flag_bitsILi8EEENSY_INSB_IJSG_NSC_ILi8EEEEEENSB_IJSD_SG_EEEEEEEvEENS16_INSA_20SM90_TMA_LOAD_IM2COLES1H_vEEEENS_8epilogue10collective18CollectiveEpilogueINS1M_23Sm100TmaWarpSpecializedILi2ELi2ELi64ELb0ELb0EEEJSK_NSB_IJNSY_ISG_SD_EENSY_INSC_ILi64EEESD_EEEEESL_NSB_IJlNSB_IJSD_llEEESZ_EEESL_S1W_NS1M_6fusion15FusionCallbacksIS1Q_NS1X_17LinearCombinationISL_fSL_fLNS_15FloatRoundStyleE2EEESK_S1U_JEEENSA_5SM1004TMEM4LOAD26SM100_TMEM_LOAD_32dp32b64xES17_NS18_INS19_ILi2ELi4ELi3EEES1C_NSY_INSB_IJS1D_S1S_EEENSB_IJS1S_SD_EEEEEEENSA_39AutoVectorizingCopyWithAssumedAlignmentILi128EEENSA_14SM90_TMA_STOREES2B_S2D_S2D_EEEvvEEEEvNT_6ParamsE,"ax",@progbits
	.align	128
.text._ZN7cutlass13device_kernelINS_4conv6kernel13ConvUniversalINS1_16ConvProblemShapeILNS1_8OperatorE2ELi2EEENS1_10collective14CollectiveConvINS1_47MainloopSm100TmaUmmaWarpSpecializedImplicitGemmILS5_2ELi24ELi2ELi1ELi2EN4cute5tupleIJNSA_1CILi1EEESD_SD_EEEEENSB_IJNSC_ILi128EEENSB_IJSG_EEENSB_IJNSC_ILi32EEEEEEEEENS_12float_e4m3_tESL_NSA_8TiledMMAINSA_8MMA_AtomIJNSA_10MMA_TraitsINSA_19SM100_MMA_F8F6F4_SSEJSL_SL_fSG_SG_NSA_17integral_constantINSA_4UMMA5MajorELSS_1EEEST_NSQ_INSR_7ScaleInELSU_0EEESV_EEEEEENSA_6LayoutISE_NSB_IJNSC_ILi0EEESZ_SZ_EEEEENSB_IJNSA_10UnderscoreES12_S12_EEEEENS7_6detail27Sm100ImplicitGemmTileTraitsINSA_13SM90_TMA_LOADENSA_14ComposedLayoutINSA_7SwizzleILi3ELi4ELi3EEENSA_18smem_ptr_flag_bitsILi8EEENSY_INSB_IJSG_NSC_ILi8EEEEEENSB_IJSD_SG_EEEEEEEvEENS16_INSA_20SM90_TMA_LOAD_IM2COLES1H_vEEEENS_8epilogue10collective18CollectiveEpilogueINS1M_23Sm100TmaWarpSpecializedILi2ELi2ELi64ELb0ELb0EEEJSK_NSB_IJNSY_ISG_SD_EENSY_INSC_ILi64EEESD_EEEEESL_NSB_IJlNSB_IJSD_llEEESZ_EEESL_S1W_NS1M_6fusion15FusionCallbacksIS1Q_NS1X_17LinearCombinationISL_fSL_fLNS_15FloatRoundStyleE2EEESK_S1U_JEEENSA_5SM1004TMEM4LOAD26SM100_TMEM_LOAD_32dp32b64xES17_NS18_INS19_ILi2ELi4ELi3EEES1C_NSY_INSB_IJS1D_S1S_EEENSB_IJS1S_SD_EEEEEEENSA_39AutoVectorizingCopyWithAssumedAlignmentILi128EEENSA_14SM90_TMA_STOREES2B_S2D_S2D_EEEvvEEEEvNT_6ParamsE:
        .type           _ZN7cutlass13device_kernelINS_4conv6kernel13ConvUniversalINS1_16ConvProblemShapeILNS1_8OperatorE2ELi2EEENS1_10collective14CollectiveConvINS1_47MainloopSm100TmaUmmaWarpSpecializedImplicitGemmILS5_2ELi24ELi2ELi1ELi2EN4cute5tupleIJNSA_1CILi1EEESD_SD_EEEEENSB_IJNSC_ILi128EEENSB_IJSG_EEENSB_IJNSC_ILi32EEEEEEEEENS_12float_e4m3_tESL_NSA_8TiledMMAINSA_8MMA_AtomIJNSA_10MMA_TraitsINSA_19SM100_MMA_F8F6F4_SSEJSL_SL_fSG_SG_NSA_17integral_constantINSA_4UMMA5MajorELSS_1EEEST_NSQ_INSR_7ScaleInELSU_0EEESV_EEEEEENSA_6LayoutISE_NSB_IJNSC_ILi0EEESZ_SZ_EEEEENSB_IJNSA_10UnderscoreES12_S12_EEEEENS7_6detail27Sm100ImplicitGemmTileTraitsINSA_13SM90_TMA_LOADENSA_14ComposedLayoutINSA_7SwizzleILi3ELi4ELi3EEENSA_18smem_ptr_flag_bitsILi8EEENSY_INSB_IJSG_NSC_ILi8EEEEEENSB_IJSD_SG_EEEEEEEvEENS16_INSA_20SM90_TMA_LOAD_IM2COLES1H_vEEEENS_8epilogue10collective18CollectiveEpilogueINS1M_23Sm100TmaWarpSpecializedILi2ELi2ELi64ELb0ELb0EEEJSK_NSB_IJNSY_ISG_SD_EENSY_INSC_ILi64EEESD_EEEEESL_NSB_IJlNSB_IJSD_llEEESZ_EEESL_S1W_NS1M_6fusion15FusionCallbacksIS1Q_NS1X_17LinearCombinationISL_fSL_fLNS_15FloatRoundStyleE2EEESK_S1U_JEEENSA_5SM1004TMEM4LOAD26SM100_TMEM_LOAD_32dp32b64xES17_NS18_INS19_ILi2ELi4ELi3EEES1C_NSY_INSB_IJS1D_S1S_EEENSB_IJS1S_SD_EEEEEEENSA_39AutoVectorizingCopyWithAssumedAlignmentILi128EEENSA_14SM90_TMA_STOREES2B_S2D_S2D_EEEvvEEEEvNT_6ParamsE,@function
        .size           _ZN7cutlass13device_kernelINS_4conv6kernel13ConvUniversalINS1_16ConvProblemShapeILNS1_8OperatorE2ELi2EEENS1_10collective14CollectiveConvINS1_47MainloopSm100TmaUmmaWarpSpecializedImplicitGemmILS5_2ELi24ELi2ELi1ELi2EN4cute5tupleIJNSA_1CILi1EEESD_SD_EEEEENSB_IJNSC_ILi128EEENSB_IJSG_EEENSB_IJNSC_ILi32EEEEEEEEENS_12float_e4m3_tESL_NSA_8TiledMMAINSA_8MMA_AtomIJNSA_10MMA_TraitsINSA_19SM100_MMA_F8F6F4_SSEJSL_SL_fSG_SG_NSA_17integral_constantINSA_4UMMA5MajorELSS_1EEEST_NSQ_INSR_7ScaleInELSU_0EEESV_EEEEEENSA_6LayoutISE_NSB_IJNSC_ILi0EEESZ_SZ_EEEEENSB_IJNSA_10UnderscoreES12_S12_EEEEENS7_6detail27Sm100ImplicitGemmTileTraitsINSA_13SM90_TMA_LOADENSA_14ComposedLayoutINSA_7SwizzleILi3ELi4ELi3EEENSA_18smem_ptr_flag_bitsILi8EEENSY_INSB_IJSG_NSC_ILi8EEEEEENSB_IJSD_SG_EEEEEEEvEENS16_INSA_20SM90_TMA_LOAD_IM2COLES1H_vEEEENS_8epilogue10collective18CollectiveEpilogueINS1M_23Sm100TmaWarpSpecializedILi2ELi2ELi64ELb0ELb0EEEJSK_NSB_IJNSY_ISG_SD_EENSY_INSC_ILi64EEESD_EEEEESL_NSB_IJlNSB_IJSD_llEEESZ_EEESL_S1W_NS1M_6fusion15FusionCallbacksIS1Q_NS1X_17LinearCombinationISL_fSL_fLNS_15FloatRoundStyleE2EEESK_S1U_JEEENSA_5SM1004TMEM4LOAD26SM100_TMEM_LOAD_32dp32b64xES17_NS18_INS19_ILi2ELi4ELi3EEES1C_NSY_INSB_IJS1D_S1S_EEENSB_IJS1S_SD_EEEEEEENSA_39AutoVectorizingCopyWithAssumedAlignmentILi128EEENSA_14SM90_TMA_STOREES2B_S2D_S2D_EEEvvEEEEvNT_6ParamsE,(.L_x_194 - _ZN7cutlass13device_kernelINS_4conv6kernel13ConvUniversalINS1_16ConvProblemShapeILNS1_8OperatorE2ELi2EEENS1_10collective14CollectiveConvINS1_47MainloopSm100TmaUmmaWarpSpecializedImplicitGemmILS5_2ELi24ELi2ELi1ELi2EN4cute5tupleIJNSA_1CILi1EEESD_SD_EEEEENSB_IJNSC_ILi128EEENSB_IJSG_EEENSB_IJNSC_ILi32EEEEEEEEENS_12float_e4m3_tESL_NSA_8TiledMMAINSA_8MMA_AtomIJNSA_10MMA_TraitsINSA_19SM100_MMA_F8F6F4_SSEJSL_SL_fSG_SG_NSA_17integral_constantINSA_4UMMA5MajorELSS_1EEEST_NSQ_INSR_7ScaleInELSU_0EEESV_EEEEEENSA_6LayoutISE_NSB_IJNSC_ILi0EEESZ_SZ_EEEEENSB_IJNSA_10UnderscoreES12_S12_EEEEENS7_6detail27Sm100ImplicitGemmTileTraitsINSA_13SM90_TMA_LOADENSA_14ComposedLayoutINSA_7SwizzleILi3ELi4ELi3EEENSA_18smem_ptr_flag_bitsILi8EEENSY_INSB_IJSG_NSC_ILi8EEEEEENSB_IJSD_SG_EEEEEEEvEENS16_INSA_20SM90_TMA_LOAD_IM2COLES1H_vEEEENS_8epilogue10collective18CollectiveEpilogueINS1M_23Sm100TmaWarpSpecializedILi2ELi2ELi64ELb0ELb0EEEJSK_NSB_IJNSY_ISG_SD_EENSY_INSC_ILi64EEESD_EEEEESL_NSB_IJlNSB_IJSD_llEEESZ_EEESL_S1W_NS1M_6fusion15FusionCallbacksIS1Q_NS1X_17LinearCombinationISL_fSL_fLNS_15FloatRoundStyleE2EEESK_S1U_JEEENSA_5SM1004TMEM4LOAD26SM100_TMEM_LOAD_32dp32b64xES17_NS18_INS19_ILi2ELi4ELi3EEES1C_NSY_INSB_IJS1D_S1S_EEENSB_IJS1S_SD_EEEEEEENSA_39AutoVectorizingCopyWithAssumedAlignmentILi128EEENSA_14SM90_TMA_STOREES2B_S2D_S2D_EEEvvEEEEvNT_6ParamsE)
        .other          _ZN7cutlass13device_kernelINS_4conv6kernel13ConvUniversalINS1_16ConvProblemShapeILNS1_8OperatorE2ELi2EEENS1_10collective14CollectiveConvINS1_47MainloopSm100TmaUmmaWarpSpecializedImplicitGemmILS5_2ELi24ELi2ELi1ELi2EN4cute5tupleIJNSA_1CILi1EEESD_SD_EEEEENSB_IJNSC_ILi128EEENSB_IJSG_EEENSB_IJNSC_ILi32EEEEEEEEENS_12float_e4m3_tESL_NSA_8TiledMMAINSA_8MMA_AtomIJNSA_10MMA_TraitsINSA_19SM100_MMA_F8F6F4_SSEJSL_SL_fSG_SG_NSA_17integral_constantINSA_4UMMA5MajorELSS_1EEEST_NSQ_INSR_7ScaleInELSU_0EEESV_EEEEEENSA_6LayoutISE_NSB_IJNSC_ILi0EEESZ_SZ_EEEEENSB_IJNSA_10UnderscoreES12_S12_EEEEENS7_6detail27Sm100ImplicitGemmTileTraitsINSA_13SM90_TMA_LOADENSA_14ComposedLayoutINSA_7SwizzleILi3ELi4ELi3EEENSA_18smem_ptr_flag_bitsILi8EEENSY_INSB_IJSG_NSC_ILi8EEEEEENSB_IJSD_SG_EEEEEEEvEENS16_INSA_20SM90_TMA_LOAD_IM2COLES1H_vEEEENS_8epilogue10collective18CollectiveEpilogueINS1M_23Sm100TmaWarpSpecializedILi2ELi2ELi64ELb0ELb0EEEJSK_NSB_IJNSY_ISG_SD_EENSY_INSC_ILi64EEESD_EEEEESL_NSB_IJlNSB_IJSD_llEEESZ_EEESL_S1W_NS1M_6fusion15FusionCallbacksIS1Q_NS1X_17LinearCombinationISL_fSL_fLNS_15FloatRoundStyleE2EEESK_S1U_JEEENSA_5SM1004TMEM4LOAD26SM100_TMEM_LOAD_32dp32b64xES17_NS18_INS19_ILi2ELi4ELi3EEES1C_NSY_INSB_IJS1D_S1S_EEENSB_IJS1S_SD_EEEEEEENSA_39AutoVectorizingCopyWithAssumedAlignmentILi128EEENSA_14SM90_TMA_STOREES2B_S2D_S2D_EEEvvEEEEvNT_6ParamsE,@"STO_CUDA_ENTRY STV_DEFAULT"
_ZN7cutlass13device_kernelINS_4conv6kernel13ConvUniversalINS1_16ConvProblemShapeILNS1_8OperatorE2ELi2EEENS1_10collective14CollectiveConvINS1_47MainloopSm100TmaUmmaWarpSpecializedImplicitGemmILS5_2ELi24ELi2ELi1ELi2EN4cute5tupleIJNSA_1CILi1EEESD_SD_EEEEENSB_IJNSC_ILi128EEENSB_IJSG_EEENSB_IJNSC_ILi32EEEEEEEEENS_12float_e4m3_tESL_NSA_8TiledMMAINSA_8MMA_AtomIJNSA_10MMA_TraitsINSA_19SM100_MMA_F8F6F4_SSEJSL_SL_fSG_SG_NSA_17integral_constantINSA_4UMMA5MajorELSS_1EEEST_NSQ_INSR_7ScaleInELSU_0EEESV_EEEEEENSA_6LayoutISE_NSB_IJNSC_ILi0EEESZ_SZ_EEEEENSB_IJNSA_10UnderscoreES12_S12_EEEEENS7_6detail27Sm100ImplicitGemmTileTraitsINSA_13SM90_TMA_LOADENSA_14ComposedLayoutINSA_7SwizzleILi3ELi4ELi3EEENSA_18smem_ptr_flag_bitsILi8EEENSY_INSB_IJSG_NSC_ILi8EEEEEENSB_IJSD_SG_EEEEEEEvEENS16_INSA_20SM90_TMA_LOAD_IM2COLES1H_vEEEENS_8epilogue10collective18CollectiveEpilogueINS1M_23Sm100TmaWarpSpecializedILi2ELi2ELi64ELb0ELb0EEEJSK_NSB_IJNSY_ISG_SD_EENSY_INSC_ILi64EEESD_EEEEESL_NSB_IJlNSB_IJSD_llEEESZ_EEESL_S1W_NS1M_6fusion15FusionCallbacksIS1Q_NS1X_17LinearCombinationISL_fSL_fLNS_15FloatRoundStyleE2EEESK_S1U_JEEENSA_5SM1004TMEM4LOAD26SM100_TMEM_LOAD_32dp32b64xES17_NS18_INS19_ILi2ELi4ELi3EEES1C_NSY_INSB_IJS1D_S1S_EEENSB_IJS1S_SD_EEEEEEENSA_39AutoVectorizingCopyWithAssumedAlignmentILi128EEENSA_14SM90_TMA_STOREES2B_S2D_S2D_EEEvvEEEEvNT_6ParamsE:
[----:B------:R-:W1:Y:S01]  /*0000*/  LDC R1, c[0x0][0x37c] ;  /* 0x0000df00ff017b82 */ /* 0x000e620000000800 */
[----:B------:R-:W2:Y:S01]  /*0010*/  S2R R166, SR_TID.X ;  /* 0x0000000000a67919 */ /* 0x000ea20000002100 */
[----:B------:R-:W3:Y:S01]  /*0020*/  LDCU.64 UR8, c[0x0][0x890] ;  /* 0x00011200ff0877ac */ /* 0x000ee20008000a00 */
[----:B-1----:R-:W-:Y:S01]  /*0030*/  VIADD R1, R1, 0xfffffff8 ;  /* 0xfffffff801017836 */ /* 0x002fe20000000000 */
[----:B------:R-:W-:Y:S02]  /*0040*/  PRMT R169, RZ, 0x7610, R169 ;  /* 0x00007610ffa97816 */ /* 0x000fe400000000a9 */
[----:B------:R-:W-:Y:S01]  /*0050*/  ELECT P3, URZ, PT ;  /* 0x0000000000ff782f */ /* 0x000fe20003860000 */
[----:B---3--:R-:W-:-:S04]  /*0060*/  UISETP.NE.U32.AND UP0, UPT, UR8, URZ, UPT ;  /* 0x000000ff0800728c */ /* 0x008fc8000bf05070 */
[----:B------:R-:W-:Y:S01]  /*0070*/  UISETP.NE.AND.EX UP0, UPT, UR9, URZ, UPT, UP0 ;  /* 0x000000ff0900728c */ /* 0x000fe2000bf05300 */
[----:B--2---:R-:W-:-:S05]  /*0080*/  SHF.R.U32.HI R170, RZ, 0x5, R166 ;  /* 0x00000005ffaa7819 */ /* 0x004fca00000116a6 */
[----:B------:R-:W1:Y:S02]  /*0090*/  SHFL.IDX PT, R0, R170, RZ, 0x1f ;  /* 0x00001fffaa007589 */ /* 0x000e6400000e0000 */
[----:B-1----:R-:W-:Y:S01]  /*00a0*/  R2UR UR18, R0 ;  /* 0x00000000001272ca */ /* 0x002fe200000e0000 */
[----:B------:R-:W-:-:S14]  /*00b0*/  BRA.U UP0, `(.L_x_0) ;  /* 0x0000000100307547 */ /* 0x000fdc000b800000 */
[----:B------:R-:W1:Y:S02]  /*00c0*/  LDCU.64 UR4, c[0x0][0x888] ;  /* 0x00011100ff0477ac */ /* 0x000e640008000a00 */
[----:B-1----:R-:W-:-:S04]  /*00d0*/  UISETP.NE.U32.AND UP0, UPT, UR4, URZ, UPT ;  /* 0x000000ff0400728c */ /* 0x002fc8000bf05070 */
[----:B------:R-:W-:-:S09]  /*00e0*/  UISETP.NE.AND.EX UP0, UPT, UR5, URZ, UPT, UP0 ;  /* 0x000000ff0500728c */ /* 0x000fd2000bf05300 */
[----:B------:R-:W-:Y:S05]  /*00f0*/  BRA.U !UP0, `(.L_x_1) ;  /* 0x0000000108147547 */ /* 0x000fea000b800000 */
[----:B------:R-:W1:Y:S01]  /*0100*/  LDC.64 R2, c[0x0][0x888] ;  /* 0x00022200ff027b82 */ /* 0x000e620000000a00 */
[----:B------:R-:W1:Y:S02]  /*0110*/  LDCU.64 UR4, c[0x0][0x358] ;  /* 0x00006b00ff0477ac */ /* 0x000e640008000a00 */
[----:B-1----:R1:W5:Y:S01]  /*0120*/  LDG.E R73, desc[UR4][R2.64] ;  /* 0x0000000402497981 */ /* 0x002362000c1e1900 */
[----:B------:R-:W-:Y:S01]  /*0130*/  HFMA2 R169, -RZ, RZ, 0, 5.9604644775390625e-08 ;  /* 0x00000001ffa97431 */ /* 0x000fe200000001ff */
[----:B------:R-:W-:Y:S05]  /*0140*/  BRA `(.L_x_0) ;  /* 0x00000000000c7947 */ /* 0x000fea0003800000 */
.L_x_1:
[----:B------:R-:W1:Y:S01]  /*0150*/  LDCU UR4, c[0x0][0x880] ;  /* 0x00011000ff0477ac */ /* 0x000e620008000800 */
[----:B------:R-:W-:Y:S01]  /*0160*/  HFMA2 R169, -RZ, RZ, 0, 5.9604644775390625e-08 ;  /* 0x00000001ffa97431 */ /* 0x000fe200000001ff */
[----:B-1----:R-:W-:-:S07]  /*0170*/  MOV R73, UR4 ;  /* 0x0000000400497c02 */ /* 0x002fce0008000f00 */
.L_x_0:
[----:B------:R-:W2:Y:S02]  /*0180*/  LDCU.64 UR4, c[0x0][0x8b0] ;  /* 0x00011600ff0477ac */ /* 0x000ea40008000a00 */
[----:B--2---:R-:W-:-:S04]  /*0190*/  UISETP.NE.U32.AND UP0, UPT, UR4, URZ, UPT ;  /* 0x000000ff0400728c */ /* 0x004fc8000bf05070 */
[----:B------:R-:W-:-:S09]  /*01a0*/  UISETP.NE.AND.EX UP0, UPT, UR5, URZ, UPT, UP0 ;  /* 0x000000ff0500728c */ /* 0x000fd2000bf05300 */
[----:B------:R-:W-:Y:S05]  /*01b0*/  BRA.U UP0, `(.L_x_2) ;  /* 0x0000000100287547 */ /* 0x000fea000b800000 */
[----:B------:R-:W2:Y:S02]  /*01c0*/  LDCU.64 UR4, c[0x0][0x8a8] ;  /* 0x00011500ff0477ac */ /* 0x000ea40008000a00 */
[----:B--2---:R-:W-:-:S04]  /*01d0*/  UISETP.NE.U32.AND UP0, UPT, UR4, URZ, UPT ;  /* 0x000000ff0400728c */ /* 0x004fc8000bf05070 */
[----:B------:R-:W-:-:S09]  /*01e0*/  UISETP.NE.AND.EX UP0, UPT, UR5, URZ, UPT, UP0 ;  /* 0x000000ff0500728c */ /* 0x000fd2000bf05300 */
[----:B------:R-:W-:Y:S05]  /*01f0*/  BRA.U !UP0, `(.L_x_3) ;  /* 0x0000000108107547 */ /* 0x000fea000b800000 */
[----:B------:R-:W2:Y:S01]  /*0200*/  LDC.64 R70, c[0x0][0x8a8] ;  /* 0x00022a00ff467b82 */ /* 0x000ea20000000a00 */
[----:B------:R-:W2:Y:S02]  /*0210*/  LDCU.64 UR4, c[0x0][0x358] ;  /* 0x00006b00ff0477ac */ /* 0x000ea40008000a00 */
[----:B--2---:R2:W5:Y:S01]  /*0220*/  LDG.E R70, desc[UR4][R70.64] ;  /* 0x0000000446467981 */ /* 0x004562000c1e1900 */
[----:B------:R-:W-:Y:S05]  /*0230*/  BRA `(.L_x_2) ;  /* 0x0000000000087947 */ /* 0x000fea0003800000 */
.L_x_3:
[----:B------:R-:W2:Y:S02]  /*0240*/  LDCU UR4, c[0x0][0x8a0] ;  /* 0x00011400ff0477ac */ /* 0x000ea40008000800 */
[----:B--2---:R-:W-:Y:S02]  /*0250*/  MOV R70, UR4 ;  /* 0x0000000400467c02 */ /* 0x004fe40008000f00 */
.L_x_2:
[----:B------:R-:W-:Y:S01]  /*0260*/  IMAD.U32 R0, RZ, RZ, UR18 ;  /* 0x00000012ff007e24 */ /* 0x000fe2000f8e00ff */
[----:B------:R-:W-:Y:S04]  /*0270*/  BSSY.RECONVERGENT B0, `(.L_x_4) ;  /* 0x000000c000007945 */ /* 0x000fe80003800200 */
[C---:B------:R-:W-:Y:S02]  /*0280*/  ISETP.NE.OR P1, PT, R0.reuse, 0x1, !P3 ;  /* 0x000000010000780c */ /* 0x040fe40005f25670 */
[----:B------:R-:W-:-:S11]  /*0290*/  ISETP.NE.OR P0, PT, R0, 0x3, !P3 ;  /* 0x000000030000780c */ /* 0x000fd60005f05670 */
[----:B------:R-:W-:Y:S05]  /*02a0*/  @P1 BRA `(.L_x_5) ;  /* 0x0000000000201947 */ /* 0x000fea0003800000 */
[----:B------:R-:W3:Y:S02]  /*02b0*/  LDCU.64 UR4, c[0x0][0x348] ;  /* 0x00006900ff0477ac */ /* 0x000ee40008000a00 */
[----:B---3--:R-:W-:Y:S02]  /*02c0*/  UIADD3 UR6, UP1, UPT, UR4, 0x80, URZ ;  /* 0x0000008004067890 */ /* 0x008fe4000ff3e0ff */
[----:B------:R-:W-:Y:S02]  /*02d0*/  UIADD3 UR4, UP0, UPT, UR4, 0x180, URZ ;  /* 0x0000018004047890 */ /* 0x000fe4000ff1e0ff */
[----:B------:R-:W-:Y:S02]  /*02e0*/  UIADD3.X UR7, UPT, UPT, URZ, UR5, URZ, UP1, !UPT ;  /* 0x00000005ff077290 */ /* 0x000fe40008ffe4ff */
[----:B------:R-:W-:-:S07]  /*02f0*/  UIADD3.X UR5, UPT, UPT, URZ, UR5, URZ, UP0, !UPT ;  /* 0x00000005ff057290 */ /* 0x000fce00087fe4ff */
[----:B------:R3:W-:Y:S02]  /*0300*/  UTMACCTL.PF [UR6] ;  /* 0x00000000060079b9 */ /* 0x0007e40008040000 */
[----:B------:R3:W-:Y:S02]  /*0310*/  UTMACCTL.PF [UR4] ;  /* 0x00000000040079b9 */ /* 0x0007e40008040000 */
[----:B---3--:R-:W-:Y:S01]  /*0320*/  NOP ;  /* 0x0000000000007918 */ /* 0x008fe20000000000 */
.L_x_5:
[----:B------:R-:W-:Y:S05]  /*0330*/  BSYNC.RECONVERGENT B0 ;  /* 0x0000000000007941 */ /* 0x000fea0003800200 */
.L_x_4:
[----:B------:R-:W-:Y:S04]  /*0340*/  BSSY.RECONVERGENT B0, `(.L_x_6) ;  /* 0x000000a000007945 */ /* 0x000fe80003800200 */
        /* <DEDUP_REMOVED lines=9> */
.L_x_7:
[----:B------:R-:W-:Y:S05]  /*03e0*/  BSYNC.RECONVERGENT B0 ;  /* 0x0000000000007941 */ /* 0x000fea0003800200 */
.L_x_6:
[----:B------:R-:W3:Y:S01]  /*03f0*/  LDCU.64 UR4, c[0x0][0x888] ;  /* 0x00011100ff0477ac */ /* 0x000ee20008000a00 */
[----:B------:R-:W-:Y:S02]  /*0400*/  UISETP.EQ.U32.AND UP2, UPT, UR8, URZ, UPT ;  /* 0x000000ff0800728c */ /* 0x000fe4000bf42070 */
[----:B------:R-:W-:Y:S02]  /*0410*/  UPLOP3.LUT UP3, UPT, UPT, UPT, UPT, 0x80, 0x8 ;  /* 0x000000000008789c */ /* 0x000fe40003f6f070 */
[----:B---3--:R-:W-:-:S04]  /*0420*/  UISETP.NE.U32.AND UP0, UPT, UR4, URZ, UPT ;  /* 0x000000ff0400728c */ /* 0x008fc8000bf05070 */
[----:B------:R-:W-:-:S04]  /*0430*/  UISETP.NE.AND.EX UP1, UPT, UR5, URZ, UPT, UP0 ;  /* 0x000000ff0500728c */ /* 0x000fc8000bf25300 */
[----:B------:R-:W-:-:S04]  /*0440*/  UISETP.EQ.OR.EX UP4, UPT, UR9, URZ, !UP1, UP2 ;  /* 0x000000ff0900728c */ /* 0x000fc8000cf82720 */
[----:B------:R-:W-:-:S06]  /*0450*/  UP2UR UR4, UPR, URZ, 0x10 ;  /* 0x00000010ff047883 */ /* 0x000fcc0008000000 */
[----:B------:R-:W-:Y:S01]  /*0460*/  MOV R171, UR4 ;  /* 0x0000000400ab7c02 */ /* 0x000fe20008000f00 */
[----:B------:R-:W-:Y:S06]  /*0470*/  BRA.U !UP4, `(.L_x_8) ;  /* 0x000000010c207547 */ /* 0x000fec000b800000 */
[----:B------:R-:W-:Y:S01]  /*0480*/  UISETP.NE.U32.AND UP2, UPT, UR8, URZ, UPT ;  /* 0x000000ff0800728c */ /* 0x000fe2000bf45070 */
[----:B-----5:R-:W-:Y:S01]  /*0490*/  FSETP.NEU.AND P0, PT, R73, RZ, PT ;  /* 0x000000ff4900720b */ /* 0x020fe20003f0d000 */
[----:B------:R-:W-:Y:S02]  /*04a0*/  USEL UR4, URZ, 0xffffffff, UP1 ;  /* 0xffffffffff047887 */ /* 0x000fe40008800000 */
[----:B------:R-:W-:-:S10]  /*04b0*/  UISETP.NE.AND.EX UP2, UPT, UR9, URZ, UPT, UP2 ;  /* 0x000000ff0900728c */ /* 0x000fd4000bf45320 */
[----:B------:R-:W-:Y:S01]  /*04c0*/  VOTEU.ANY UP0, P0 ;  /* 0x0000000000ff7886 */ /* 0x000fe20000000100 */
[----:B------:R-:W-:-:S04]  /*04d0*/  @!UP2 USEL UR4, URZ, 0xffffffff, UP0 ;  /* 0xffffffffff04a887 */ /* 0x000fc80008000000 */
[----:B------:R-:W-:-:S04]  /*04e0*/  ULOP3.LUT UR4, UR4, 0x1, URZ, 0xc0, !UPT ;  /* 0x0000000104047892 */ /* 0x000fc8000f8ec0ff */
[----:B------:R-:W-:-:S11]  /*04f0*/  UISETP.NE.U32.AND UP3, UPT, UR4, 0x1, UPT ;  /* 0x000000010400788c */ /* 0x000fd6000bf65070 */
.L_x_8:
[----:B-1----:R-:W1:Y:S01]  /*0500*/  SHFL.IDX PT, R2, R170, RZ, 0x1f ;  /* 0x00001fffaa027589 */ /* 0x002e6200000e0000 */
[----:B------:R-:W-:-:S04]  /*0510*/  UISETP.NE.AND UP0, UPT, UR18, 0x2, UPT ;  /* 0x000000021200788c */ /* 0x000fc8000bf05270 */
[----:B------:R-:W-:Y:S01]  /*0520*/  USEL UR49, URZ, 0x1, UP0 ;  /* 0x00000001ff317887 */ /* 0x000fe20008000000 */
[----:B-1----:R-:W-:-:S13]  /*0530*/  ISETP.NE.AND P0, PT, R2, RZ, PT ;  /* 0x000000ff0200720c */ /* 0x002fda0003f05270 */
[----:B------:R-:W-:Y:S05]  /*0540*/  @P0 BRA `(.L_x_9) ;  /* 0x0000000000f40947 */ /* 0x000fea0003800000 */
[----:B------:R-:W-:Y:S01]  /*0550*/  ELECT P0, URZ, PT ;  /* 0x0000000000ff782f */ /* 0x000fe20003800000 */
[----:B------:R-:W-:-:S12]  /*0560*/  BSSY.RECONVERGENT B0, `(.L_x_9) ;  /* 0x000003b000007945 */ /* 0x000fd80003800200 */
[----:B------:R-:W-:Y:S05]  /*0570*/  @!P0 BRA `(.L_x_10) ;  /* 0x0000000000e48947 */ /* 0x000fea0003800000 */
[----:B------:R-:W1:Y:S01]  /*0580*/  S2UR UR4, SR_CgaCtaId ;  /* 0x00000000000479c3 */ /* 0x000e620000008800 */
[----:B------:R-:W-:Y:S01]  /*0590*/  UMOV UR5, 0x400 ;  /* 0x0000040000057882 */ /* 0x000fe20000000000 */
[----:B------:R-:W-:Y:S02]  /*05a0*/  UMOV UR6, 0x1 ;  /* 0x0000000100067882 */ /* 0x000fe40000000000 */
[----:B------:R-:W-:-:S04]  /*05b0*/  UIADD3 UR6, UPT, UPT, -UR6, 0x100000, URZ ;  /* 0x0010000006067890 */ /* 0x000fc8000fffe1ff */
[----:B------:R-:W-:Y:S02]  /*05c0*/  USHF.L.U32 UR7, UR6, 0xb, URZ ;  /* 0x0000000b06077899 */ /* 0x000fe400080006ff */
[----:B------:R-:W-:Y:S02]  /*05d0*/  USHF.L.U32 UR6, UR6, 0x1, URZ ;  /* 0x0000000106067899 */ /* 0x000fe400080006ff */
[----:B-1----:R-:W-:Y:S01]  /*05e0*/  ULEA UR4, UR4, UR5, 0x18 ;  /* 0x0000000504047291 */ /* 0x002fe2000f8ec0ff */
[----:B------:R-:W1:Y:S11]  /*05f0*/  FENCE.VIEW.ASYNC.S ;  /* 0x00000000000073c6 */ /* 0x000e760000000000 */
[----:B-1----:R1:W3:Y:S01]  /*0600*/  SYNCS.EXCH.64 URZ, [UR4], UR6 ;  /* 0x0000000604ff75b2 */ /* 0x0022e20008000100 */
[----:B------:R1:W4:Y:S01]  /*0610*/  SYNCS.EXCH.64 URZ, [UR4+0xc0], UR6 ;  /* 0x0000c00604ff75b2 */ /* 0x0003220008000100 */
[----:B------:R1:W1:Y:S01]  /*0620*/  SYNCS.EXCH.64 URZ, [UR4+0x8], UR6 ;  /* 0x0000080604ff75b2 */ /* 0x0002620008000100 */
        /* <DEDUP_REMOVED lines=45> */
[----:B---34-:R-:W-:Y:S01]  /*0900*/  NOP ;  /* 0x0000000000007918 */ /* 0x018fe20000000000 */
.L_x_10:
[----:B-1----:R-:W-:Y:S05]  /*0910*/  BSYNC.RECONVERGENT B0 ;  /* 0x0000000000007941 */ /* 0x002fea0003800200 */
.L_x_9:
[----:B------:R-:W1:Y:S01]  /*0920*/  SHFL.IDX PT, R2, R170, RZ, 0x1f ;  /* 0x00001fffaa027589 */ /* 0x000e6200000e0000 */
[----:B------:R-:W-:Y:S01]  /*0930*/  NOP ;  /* 0x0000000000007918 */ /* 0x000fe20000000000 */
[----:B-1----:R-:W-:-:S13]  /*0940*/  ISETP.NE.AND P0, PT, R2, 0x1, PT ;  /* 0x000000010200780c */ /* 0x002fda0003f05270 */
[----:B------:R-:W-:Y:S05]  /*0950*/  @P0 BRA `(.L_x_11) ;  /* 0x0000000000480947 */ /* 0x000fea0003800000 */
[----:B------:R-:W1:Y:S01]  /*0960*/  S2UR UR4, SR_CgaCtaId ;  /* 0x00000000000479c3 */ /* 0x000e620000008800 */
[----:B------:R-:W-:Y:S01]  /*0970*/  UMOV UR5, 0x400 ;  /* 0x0000040000057882 */ /* 0x000fe20000000000 */
[----:B------:R-:W-:Y:S01]  /*0980*/  UMOV UR8, 0x20 ;  /* 0x0000002000087882 */ /* 0x000fe20000000000 */
[----:B------:R-:W-:Y:S01]  /*0990*/  UMOV UR6, 0x80 ;  /* 0x0000008000067882 */ /* 0x000fe20000000000 */
[----:B------:R-:W-:-:S04]  /*09a0*/  UIADD3 UR8, UPT, UPT, -UR8, 0x100000, URZ ;  /* 0x0010000008087890 */ /* 0x000fc8000fffe1ff */
[----:B------:R-:W-:Y:S02]  /*09b0*/  USHF.L.U32 UR9, UR8, 0xb, URZ ;  /* 0x0000000b08097899 */ /* 0x000fe400080006ff */
[----:B------:R-:W-:Y:S02]  /*09c0*/  USHF.L.U32 UR8, UR8, 0x1, URZ ;  /* 0x0000000108087899 */ /* 0x000fe400080006ff */
[----:B------:R-:W-:-:S04]  /*09d0*/  UIADD3 UR6, UPT, UPT, -UR6, 0x100000, URZ ;  /* 0x0010000006067890 */ /* 0x000fc8000fffe1ff */
[----:B------:R-:W-:Y:S02]  /*09e0*/  USHF.L.U32 UR7, UR6, 0xb, URZ ;  /* 0x0000000b06077899 */ /* 0x000fe400080006ff */
[----:B------:R-:W-:Y:S01]  /*09f0*/  USHF.L.U32 UR6, UR6, 0x1, URZ ;  /* 0x0000000106067899 */ /* 0x000fe200080006ff */
[----:B------:R-:W-:Y:S01]  /*0a00*/  ELECT P0, URZ, PT ;  /* 0x0000000000ff782f */ /* 0x000fe20003800000 */
[----:B-1----:R-:W-:Y:S01]  /*0a10*/  ULEA UR4, UR4, UR5, 0x18 ;  /* 0x0000000504047291 */ /* 0x002fe2000f8ec0ff */
[----:B------:R-:W1:Y:S11]  /*0a20*/  FENCE.VIEW.ASYNC.S ;  /* 0x00000000000073c6 */ /* 0x000e760000000000 */
[----:B-1----:R1:W3:Y:S01]  /*0a30*/  SYNCS.EXCH.64 URZ, [UR4+0x180], UR8 ;  /* 0x0001800804ff75b2 */ /* 0x0022e20008000100 */
[----:B------:R1:W4:Y:S01]  /*0a40*/  SYNCS.EXCH.64 URZ, [UR4+0x190], UR6 ;  /* 0x0001900604ff75b2 */ /* 0x0003220008000100 */
[----:B------:R1:W1:Y:S01]  /*0a50*/  SYNCS.EXCH.64 URZ, [UR4+0x188], UR8 ;  /* 0x0001880804ff75b2 */ /* 0x0002620008000100 */
[----:B------:R1:W1:Y:S01]  /*0a60*/  SYNCS.EXCH.64 URZ, [UR4+0x198], UR6 ;  /* 0x0001980604ff75b2 */ /* 0x0002620008000100 */
[----:B------:R-:W-:Y:S01]  /*0a70*/  NOP ;  /* 0x0000000000007918 */ /* 0x000fe20000000000 */
.L_x_11:
[----:B------:R-:W2:Y:S01]  /*0a80*/  SHFL.IDX PT, R2, R170, RZ, 0x1f ;  /* 0x00001fffaa027589 */ /* 0x000ea200000e0000 */
[----:B------:R-:W-:Y:S01]  /*0a90*/  NOP ;  /* 0x0000000000007918 */ /* 0x000fe20000000000 */
[----:B--2---:R-:W-:-:S13]  /*0aa0*/  ISETP.NE.AND P0, PT, R2, 0x3, PT ;  /* 0x000000030200780c */ /* 0x004fda0003f05270 */
[----:B------:R-:W-:Y:S05]  /*0ab0*/  @P0 BRA `(.L_x_12) ;  /* 0x0000000000300947 */ /* 0x000fea0003800000 */
[----:B-1----:R-:W1:Y:S01]  /*0ac0*/  S2UR UR6, SR_CgaCtaId ;  /* 0x00000000000679c3 */ /* 0x002e620000008800 */
[----:B------:R-:W-:Y:S01]  /*0ad0*/  UMOV UR4, 0x400 ;  /* 0x0000040000047882 */ /* 0x000fe20000000000 */
[----:B------:R-:W-:Y:S01]  /*0ae0*/  UMOV UR5, 0x20 ;  /* 0x0000002000057882 */ /* 0x000fe20000000000 */
[----:B------:R-:W-:Y:S01]  /*0af0*/  ELECT P0, URZ, PT ;  /* 0x0000000000ff782f */ /* 0x000fe20003800000 */
[----:B-1----:R-:W-:Y:S02]  /*0b00*/  ULEA UR6, UR6, UR4, 0x18 ;  /* 0x0000000406067291 */ /* 0x002fe4000f8ec0ff */
[----:B------:R-:W-:-:S04]  /*0b10*/  UIADD3 UR4, UPT, UPT, -UR5, 0x100000, URZ ;  /* 0x0010000005047890 */ /* 0x000fc8000fffe1ff */
[----:B------:R-:W-:Y:S02]  /*0b20*/  USHF.L.U32 UR5, UR4, 0xb, URZ ;  /* 0x0000000b04057899 */ /* 0x000fe400080006ff */
[----:B------:R-:W-:Y:S01]  /*0b30*/  USHF.L.U32 UR4, UR4, 0x1, URZ ;  /* 0x0000000104047899 */ /* 0x000fe200080006ff */
[----:B------:R-:W1:Y:S11]  /*0b40*/  FENCE.VIEW.ASYNC.S ;  /* 0x00000000000073c6 */ /* 0x000e760000000000 */
[----:B-1----:R2:W1:Y:S01]  /*0b50*/  SYNCS.EXCH.64 URZ, [UR6+0x1a0], UR4 ;  /* 0x0001a00406ff75b2 */ /* 0x0024620008000100 */
[----:B------:R2:W1:Y:S02]  /*0b60*/  SYNCS.EXCH.64 URZ, [UR6+0x1a8], UR4 ;  /* 0x0001a80406ff75b2 */ /* 0x0004640008000100 */
[----:B--2---:R-:W-:Y:S01]  /*0b70*/  NOP ;  /* 0x0000000000007918 */ /* 0x004fe20000000000 */
.L_x_12:
[----:B------:R-:W2:Y:S01]  /*0b80*/  SHFL.IDX PT, R2, R170, RZ, 0x1f ;  /* 0x00001fffaa027589 */ /* 0x000ea200000e0000 */
[----:B------:R-:W-:Y:S01]  /*0b90*/  NOP ;  /* 0x0000000000007918 */ /* 0x000fe20000000000 */
[----:B--2---:R-:W-:-:S13]  /*0ba0*/  ISETP.NE.AND P0, PT, R2, 0x4, PT ;  /* 0x000000040200780c */ /* 0x004fda0003f05270 */
[----:B------:R-:W-:Y:S05]  /*0bb0*/  @P0 BRA `(.L_x_13) ;  /* 0x0000000000440947 */ /* 0x000fea0003800000 */
[----:B-1----:R-:W1:Y:S01]  /*0bc0*/  S2UR UR6, SR_CgaCtaId ;  /* 0x00000000000679c3 */ /* 0x002e620000008800 */
[----:B------:R-:W-:Y:S01]  /*0bd0*/  UMOV UR4, 0x100 ;  /* 0x0000010000047882 */ /* 0x000fe20000000000 */
[----:B------:R-:W-:Y:S01]  /*0be0*/  UMOV UR5, 0x400 ;  /* 0x0000040000057882 */ /* 0x000fe20000000000 */
[----:B------:R-:W-:Y:S01]  /*0bf0*/  USEL UR4, UR4, 0xe0, UP3 ;  /* 0x000000e004047887 */ /* 0x000fe20009800000 */
[----:B------:R-:W-:Y:S01]  /*0c00*/  UMOV UR8, 0x1 ;  /* 0x0000000100087882 */ /* 0x000fe20000000000 */
[----:B------:R-:W-:Y:S01]  /*0c10*/  ELECT P0, URZ, PT ;  /* 0x0000000000ff782f */ /* 0x000fe20003800000 */
[----:B------:R-:W-:-:S04]  /*0c20*/  UIADD3 UR8, UPT, UPT, -UR8, 0x100000, URZ ;  /* 0x0010000008087890 */ /* 0x000fc8000fffe1ff */
[----:B------:R-:W-:Y:S02]  /*0c30*/  USHF.L.U32 UR9, UR8, 0xb, URZ ;  /* 0x0000000b08097899 */ /* 0x000fe400080006ff */
[----:B------:R-:W-:Y:S02]  /*0c40*/  USHF.L.U32 UR8, UR8, 0x1, URZ ;  /* 0x0000000108087899 */ /* 0x000fe400080006ff */
[----:B-1----:R-:W-:Y:S02]  /*0c50*/  ULEA UR6, UR6, UR5, 0x18 ;  /* 0x0000000506067291 */ /* 0x002fe4000f8ec0ff */
[----:B------:R-:W-:-:S04]  /*0c60*/  UIADD3 UR4, UPT, UPT, -UR4, 0x100000, URZ ;  /* 0x0010000004047890 */ /* 0x000fc8000fffe1ff */
[----:B------:R-:W-:Y:S02]  /*0c70*/  USHF.L.U32 UR5, UR4, 0xb, URZ ;  /* 0x0000000b04057899 */ /* 0x000fe400080006ff */
[----:B------:R-:W-:Y:S01]  /*0c80*/  USHF.L.U32 UR4, UR4, 0x1, URZ ;  /* 0x0000000104047899 */ /* 0x000fe200080006ff */
[----:B------:R-:W1:Y:S03]  /*0c90*/  FENCE.VIEW.ASYNC.S ;  /* 0x00000000000073c6 */ /* 0x000e660000000000 */
[----:B-1----:R2:W1:Y:S08]  /*0ca0*/  SYNCS.EXCH.64 URZ, [UR6+0x1b0], UR8 ;  /* 0x0001b00806ff75b2 */ /* 0x0024700008000100 */
[----:B------:R2:W1:Y:S02]  /*0cb0*/  SYNCS.EXCH.64 URZ, [UR6+0x1b8], UR4 ;  /* 0x0001b80406ff75b2 */ /* 0x0004640008000100 */
[----:B--2---:R-:W-:Y:S01]  /*0cc0*/  NOP ;  /* 0x0000000000007918 */ /* 0x004fe20000000000 */
.L_x_13:
[----:B------:R-:W2:Y:S01]  /*0cd0*/  SHFL.IDX PT, R2, R170, RZ, 0x1f ;  /* 0x00001fffaa027589 */ /* 0x000ea200000e0000 */
[----:B------:R-:W1:Y:S01]  /*0ce0*/  S2UR UR30, SR_CTAID.X ;  /* 0x00000000001e79c3 */ /* 0x000e620000002500 */
[----:B------:R-:W-:-:S07]  /*0cf0*/  NOP ;  /* 0x0000000000007918 */ /* 0x000fce0000000000 */
[----:B------:R-:W1:Y:S01]  /*0d00*/  S2UR UR26, SR_CTAID.Y ;  /* 0x00000000001a79c3 */ /* 0x000e620000002600 */
[----:B--2---:R-:W-:-:S13]  /*0d10*/  ISETP.NE.AND P0, PT, R2, 0x5, PT ;  /* 0x000000050200780c */ /* 0x004fda0003f05270 */
[----:B-1----:R-:W-:Y:S05]  /*0d20*/  @P0 BRA `(.L_x_14) ;  /* 0x0000000000480947 */ /* 0x002fea0003800000 */
        /* <DEDUP_REMOVED lines=13> */
[----:B-1----:R1:W2:Y:S01]  /*0e00*/  SYNCS.EXCH.64 URZ, [UR4+0x1c0], UR8 ;  /* 0x0001c00804ff75b2 */ /* 0x0022a20008000100 */
[----:B------:R1:W1:Y:S01]  /*0e10*/  SYNCS.EXCH.64 URZ, [UR4+0x1d0], UR6 ;  /* 0x0001d00604ff75b2 */ /* 0x0002620008000100 */
[----:B------:R1:W1:Y:S01]  /*0e20*/  SYNCS.EXCH.64 URZ, [UR4+0x1c8], UR8 ;  /* 0x0001c80804ff75b2 */ /* 0x0002620008000100 */
[----:B------:R1:W1:Y:S01]  /*0e30*/  SYNCS.EXCH.64 URZ, [UR4+0x1d8], UR6 ;  /* 0x0001d80604ff75b2 */ /* 0x0002620008000100 */
[----:B------:R-:W-:Y:S01]  /*0e40*/  NOP ;  /* 0x0000000000007918 */ /* 0x000fe20000000000 */
.L_x_14:
[----:B------:R-:W-:-:S05]  /*0e50*/  CS2R.32 R160, SR_CgaSize ;  /* 0x0000000000a07805 */ /* 0x000fca0000008a00 */
[----:B------:R-:W-:-:S05]  /*0e60*/  IMAD R160, R160, -0xa0, RZ ;  /* 0xffffff60a0a07824 */ /* 0x000fca00078e02ff */
[----:B------:R-:W-:-:S14]  /*0e70*/  R2UR UR5, R160 ;  /* 0x00000000a00572ca */ /* 0x000fdc00000e0000 */
[----:B------:R-:W3:Y:S01]  /*0e80*/  LDCU UR5, c[0x0][UR5+0x2b0] ;  /* 0x00005600050577ac */ /* 0x000ee20008000800 */
[----:B------:R-:W-:Y:S02]  /*0e90*/  I2FP.F32.U32 R5, UR30 ;  /* 0x0000001e00057c45 */ /* 0x000fe40008201000 */
[----:B------:R-:W-:-:S05]  /*0ea0*/  CS2R.32 R3, SR_CgaSize ;  /* 0x0000000000037805 */ /* 0x000fca0000008a00 */
[----:B------:R-:W-:-:S06]  /*0eb0*/  IMAD R3, R3, -0xa0, RZ ;  /* 0xffffff6003037824 */ /* 0x000fcc00078e02ff */
[----:B------:R-:W4:Y:S01]  /*0ec0*/  LDC R3, c[0x0][R3+0x2a0] ;  /* 0x0000a80003037b82 */ /* 0x000f220000000800 */
[----:B------:R-:W-:Y:S02]  /*0ed0*/  I2FP.F32.U32 R4, UR26 ;  /* 0x0000001a00047c45 */ /* 0x000fe40008201000 */
[----:B------:R-:W-:-:S05]  /*0ee0*/  CS2R.32 R160, SR_CgaSize ;  /* 0x0000000000a07805 */ /* 0x000fca0000008a00 */
[----:B------:R-:W-:-:S05]  /*0ef0*/  IMAD R160, R160, -0xa0, RZ ;  /* 0xffffff60a0a07824 */ /* 0x000fca00078e02ff */
[----:B-1----:R-:W-:-:S14]  /*0f00*/  R2UR UR4, R160 ;  /* 0x00000000a00472ca */ /* 0x002fdc00000e0000 */
[----:B------:R-:W1:Y:S01]  /*0f10*/  LDCU UR4, c[0x0][UR4+0x2b4] ;  /* 0x00005680040477ac */ /* 0x000e620008000800 */
[----:B------:R-:W-:Y:S01]  /*0f20*/  NOP ;  /* 0x0000000000007918 */ /* 0x000fe20000000000 */
[----:B------:R-:W2:Y:S01]  /*0f30*/  LDCU UR19, c[0x0][0xb24] ;  /* 0x00016480ff1377ac */ /* 0x000ea20008000800 */
[----:B------:R-:W-:-:S05]  /*0f40*/  CS2R.32 R2, SR_CgaSize ;  /* 0x0000000000027805 */ /* 0x000fca0000008a00 */
[----:B------:R-:W-:-:S06]  /*0f50*/  IMAD R2, R2, -0xa0, RZ ;  /* 0xffffff6002027824 */ /* 0x000fcc00078e02ff */
[----:B------:R-:W4:Y:S01]  /*0f60*/  LDC R2, c[0x0][R2+0x2a4] ;  /* 0x0000a90002027b82 */ /* 0x000f220000000800 */
[----:B---3--:R-:W-:-:S07]  /*0f70*/  FMUL R5, R5, UR5 ;  /* 0x0000000505057c20 */ /* 0x008fce0008400000 */
[----:B------:R-:W3:Y:S01]  /*0f80*/  S2UR UR50, SR_CTAID.Z ;  /* 0x00000000003279c3 */ /* 0x000ee20000002700 */
[----:B-1----:R-:W-:Y:S01]  /*0f90*/  FMUL R4, R4, UR4 ;  /* 0x0000000404047c20 */ /* 0x002fe20008400000 */
[----:B------:R-:W1:Y:S01]  /*0fa0*/  F2I.U32.TRUNC.NTZ R160, R5 ;  /* 0x0000000500a07305 */ /* 0x000e62000020f000 */
[----:B--2---:R-:W-:-:S07]  /*0fb0*/  UISETP.GE.AND UP0, UPT, UR19, 0x1, UPT ;  /* 0x000000011300788c */ /* 0x004fce000bf06270 */
[----:B------:R-:W2:Y:S01]  /*0fc0*/  F2I.U32.TRUNC.NTZ R135, R4 ;  /* 0x0000000400877305 */ /* 0x000ea2000020f000 */
[----:B-1----:R-:W-:-:S05]  /*0fd0*/  IADD3 R160, PT, PT, -R160, RZ, RZ ;  /* 0x000000ffa0a07210 */ /* 0x002fca0007ffe1ff */
[----:B----4-:R-:W-:Y:S01]  /*0fe0*/  IMAD R160, R3, R160, UR30 ;  /* 0x0000001e03a07e24 */ /* 0x010fe2000f8e02a0 */
[----:B--2---:R-:W-:-:S05]  /*0ff0*/  IADD3 R135, PT, PT, -R135, RZ, RZ ;  /* 0x000000ff87877210 */ /* 0x004fca0007ffe1ff */
[----:B------:R-:W-:Y:S01]  /*1000*/  IMAD R135, R2, R135, UR26 ;  /* 0x0000001a02877e24 */ /* 0x000fe2000f8e0287 */
[----:B------:R-:W-:Y:S06]  /*1010*/  BAR.SYNC.DEFER_BLOCKING 0x0 ;  /* 0x0000000000007b1d */ /* 0x000fec0000010000 */
[----:B---3--:R-:W-:Y:S05]  /*1020*/  BRA.U !UP0, `(.L_x_15) ;  /* 0x0000000108d47547 */ /* 0x008fea000b800000 */
[----:B------:R-:W1:Y:S01]  /*1030*/  LDCU.128 UR20, c[0x0][0xb10] ;  /* 0x00016200ff1477ac */ /* 0x000e620008000c00 */
[----:B------:R-:W2:Y:S01]  /*1040*/  LDCU UR6, c[0x0][0x370] ;  /* 0x00006e00ff0677ac */ /* 0x000ea20008000800 */
[----:B------:R-:W3:Y:S01]  /*1050*/  LDCU UR4, c[0x0][0x374] ;  /* 0x00006e80ff0477ac */ /* 0x000ee20008000800 */
[----:B------:R-:W4:Y:S01]  /*1060*/  LDCU UR24, c[0x0][0xb0c] ;  /* 0x00016180ff1877ac */ /* 0x000f220008000800 */
[----:B------:R-:W4:Y:S01]  /*1070*/  LDCU UR5, c[0x0][0xb20] ;  /* 0x00016400ff0577ac */ /* 0x000f220008000800 */
[----:B------:R-:W4:Y:S01]  /*1080*/  LDCU.64 UR16, c[0x0][0xb28] ;  /* 0x00016500ff1077ac */ /* 0x000f220008000a00 */
[----:B-1----:R-:W-:Y:S02]  /*1090*/  UISETP.NE.AND UP0, UPT, UR22, 0x1, UPT ;  /* 0x000000011600788c */ /* 0x002fe4000bf05270 */
[----:B---3--:R-:W-:Y:S02]  /*10a0*/  UIMAD.WIDE.U32 UR8, UR4, UR23, URZ ;  /* 0x00000017040872a5 */ /* 0x008fe4000f8e00ff */
[----:B--2---:R-:W-:-:S02]  /*10b0*/  UIMAD.WIDE.U32 UR10, UR6, UR20, URZ ;  /* 0x00000014060a72a5 */ /* 0x004fc4000f8e00ff */
[----:B----4-:R-:W-:Y:S02]  /*10c0*/  UISETP.NE.AND UP2, UPT, UR24, 0x1, UPT ;  /* 0x000000011800788c */ /* 0x010fe4000bf45270 */
[----:B------:R-:W-:Y:S01]  /*10d0*/  UISETP.NE.AND UP4, UPT, UR19, 0x1, UPT ;  /* 0x000000011300788c */ /* 0x000fe2000bf85270 */
[----:B------:R-:W-:Y:S02]  /*10e0*/  UMOV UR8, UR9 ;  /* 0x0000000900087c82 */ /* 0x000fe40008000000 */
[----:B------:R-:W-:Y:S01]  /*10f0*/  UMOV UR10, UR11 ;  /* 0x0000000b000a7c82 */ /* 0x000fe20008000000 */
[----:B------:R-:W-:Y:S02]  /*1100*/  @UP0 USHF.R.U32.HI UR4, URZ, UR5, UR8 ;  /* 0x00000005ff040299 */ /* 0x000fe40008011608 */
[----:B------:R-:W-:Y:S02]  /*1110*/  UIMAD.WIDE.U32 UR12, UR26, UR23, URZ ;  /* 0x000000171a0c72a5 */ /* 0x000fe4000f8e00ff */
[----:B------:R-:W-:-:S02]  /*1120*/  UIMAD.WIDE.U32 UR8, UR4, UR16, URZ ;  /* 0x00000010040872a5 */ /* 0x000fc4000f8e00ff */
[----:B------:R-:W-:Y:S02]  /*1130*/  @UP2 USHF.R.U32.HI UR6, URZ, UR21, UR10 ;  /* 0x00000015ff062299 */ /* 0x000fe4000801160a */
[----:B------:R-:W-:Y:S02]  /*1140*/  UIMAD.WIDE.U32 UR14, UR30, UR20, URZ ;  /* 0x000000141e0e72a5 */ /* 0x000fe4000f8e00ff */
[----:B------:R-:W-:Y:S01]  /*1150*/  UIMAD.WIDE.U32 UR10, UR6, UR16, URZ ;  /* 0x00000010060a72a5 */ /* 0x000fe2000f8e00ff */
[----:B------:R-:W-:Y:S01]  /*1160*/  UMOV UR12, UR13 ;  /* 0x0000000d000c7c82 */ /* 0x000fe20008000000 */
[----:B------:R-:W-:Y:S01]  /*1170*/  UMOV UR8, UR9 ;  /* 0x0000000900087c82 */ /* 0x000fe20008000000 */
[----:B------:R-:W-:Y:S02]  /*1180*/  USHF.R.U32.HI UR12, URZ, UR5, UR12 ;  /* 0x00000005ff0c7299 */ /* 0x000fe4000801160c */
[----:B------:R-:W-:Y:S01]  /*1190*/  @UP4 USHF.R.U32.HI UR4, URZ, UR17, UR8 ;  /* 0x00000011ff044299 */ /* 0x000fe20008011608 */
[----:B------:R-:W-:Y:S01]  /*11a0*/  UMOV UR14, UR15 ;  /* 0x0000000f000e7c82 */ /* 0x000fe20008000000 */
[----:B------:R-:W-:Y:S01]  /*11b0*/  UMOV UR10, UR11 ;  /* 0x0000000b000a7c82 */ /* 0x000fe20008000000 */
[----:B------:R-:W-:-:S02]  /*11c0*/  USHF.R.U32.HI UR14, URZ, UR21, UR14 ;  /* 0x00000015ff0e7299 */ /* 0x000fc4000801160e */
[----:B------:R-:W-:Y:S02]  /*11d0*/  USEL UR5, UR26, UR12, !UP0 ;  /* 0x0000000c1a057287 */ /* 0x000fe4000c000000 */
[----:B------:R-:W-:Y:S02]  /*11e0*/  @UP4 USHF.R.U32.HI UR6, URZ, UR17, UR10 ;  /* 0x00000011ff064299 */ /* 0x000fe4000801160a */
[----:B------:R-:W-:Y:S02]  /*11f0*/  UIMAD UR7, UR4, UR19, URZ ;  /* 0x00000013040772a4 */ /* 0x000fe4000f8e02ff */
[----:B------:R-:W-:Y:S02]  /*1200*/  USEL UR4, UR30, UR14, !UP2 ;  /* 0x0000000e1e047287 */ /* 0x000fe4000d000000 */
[----:B------:R-:W-:Y:S02]  /*1210*/  UIMAD UR10, UR6, UR19, URZ ;  /* 0x00000013060a72a4 */ /* 0x000fe4000f8e02ff */
[----:B------:R-:W-:-:S02]  /*1220*/  UISETP.GE.AND UP0, UPT, UR5, UR7, UPT ;  /* 0x000000070500728c */ /* 0x000fc4000bf06270 */
[----:B------:R-:W-:Y:S02]  /*1230*/  UIMAD.WIDE.U32 UR8, UR5, UR16, URZ ;  /* 0x00000010050872a5 */ /* 0x000fe4000f8e00ff */
[----:B------:R-:W-:Y:S02]  /*1240*/  UISETP.GE.OR UP0, UPT, UR4, UR10, UP0 ;  /* 0x0000000a0400728c */ /* 0x000fe40008706670 */
[----:B------:R-:W-:Y:S02]  /*1250*/  UIMAD.WIDE.U32 UR10, UR4, UR16, URZ ;  /* 0x00000010040a72a5 */ /* 0x000fe4000f8e00ff */
[----:B------:R-:W-:Y:S01]  /*1260*/  UIADD3 UR10, UPT, UPT, -UR4, URZ, URZ ;  /* 0x000000ff040a7290 */ /* 0x000fe2000fffe1ff */
[----:B------:R-:W-:Y:S01]  /*1270*/  UMOV UR8, UR9 ;  /* 0x0000000900087c82 */ /* 0x000fe20008000000 */
[----:B------:R-:W-:Y:S02]  /*1280*/  UIADD3 UR9, UPT, UPT, -UR5, URZ, URZ ;  /* 0x000000ff05097290 */ /* 0x000fe4000fffe1ff */
[----:B------:R-:W-:-:S03]  /*1290*/  USHF.R.U32.HI UR8, URZ, UR17, UR8 ;  /* 0x00000011ff087299 */ /* 0x000fc60008011608 */
[----:B------:R-:W-:Y:S01]  /*12a0*/  @!UP0 UMOV UR7, UR11 ;  /* 0x0000000b00078c82 */ /* 0x000fe20008000000 */
[----:B------:R-:W-:Y:S02]  /*12b0*/  UIMAD UR26, UR22, UR9, UR26 ;  /* 0x00000009161a72a4 */ /* 0x000fe4000f8e021a */
[----:B------:R-:W-:Y:S02]  /*12c0*/  USEL UR8, UR5, UR8, !UP4 ;  /* 0x0000000805087287 */ /* 0x000fe4000e000000 */
[----:B------:R-:W-:Y:S02]  /*12d0*/  @!UP0 USHF.R.U32.HI UR7, URZ, UR17, UR7 ;  /* 0x00000011ff078299 */ /* 0x000fe40008011607 */
[----:B------:R-:W-:Y:S02]  /*12e0*/  UIADD3 UR9, UPT, UPT, -UR8, URZ, URZ ;  /* 0x000000ff08097290 */ /* 0x000fe4000fffe1ff */
[----:B------:R-:W-:Y:S02]  /*12f0*/  @!UP0 USEL UR7, UR4, UR7, !UP4 ;  /* 0x0000000704078287 */ /* 0x000fe4000e000000 */
[----:B------:R-:W-:-:S02]  /*1300*/  UIMAD UR9, UR19, UR9, UR5 ;  /* 0x00000009130972a4 */ /* 0x000fc4000f8e0205 */
[----:B------:R-:W-:Y:S02]  /*1310*/  @!UP0 UIADD3 UR8, UPT, UPT, UR8, -UR7, URZ ;  /* 0x8000000708088290 */ /* 0x000fe4000fffe0ff */
[----:B------:R-:W-:Y:S02]  /*1320*/  @!UP0 UIMAD UR7, UR9, UR6, UR7 ;  /* 0x00000006090782a4 */ /* 0x000fe4000f8e0207 */
[----:B------:R-:W-:Y:S02]  /*1330*/  @!UP0 UIMAD UR5, UR8, UR19, UR4 ;  /* 0x00000013080582a4 */ /* 0x000fe4000f8e0204 */
[----:B------:R-:W-:Y:S02]  /*1340*/  UIMAD UR6, UR24, UR10, UR30 ;  /* 0x0000000a180672a4 */ /* 0x000fe4000f8e021e */
[----:B------:R-:W-:Y:S01]  /*1350*/  UIMAD UR26, UR5, UR22, UR26 ;  /* 0x00000016051a72a4 */ /* 0x000fe2000f8e021a */
[----:B------:R-:W-:Y:S02]  /*1360*/  @!UP0 UMOV UR4, UR7 ;  /* 0x0000000700048c82 */ /* 0x000fe40008000000 */
[----:B------:R-:W-:-:S12]  /*1370*/  UIMAD UR30, UR4, UR24, UR6 ;  /* 0x00000018041e72a4 */ /* 0x000fd8000f8e0206 */
.L_x_15:
[----:B------:R-:W1:Y:S02]  /*1380*/  LDCU UR4, c[0x0][0xb30] ;  /* 0x00016600ff0477ac */ /* 0x000e640008000800 */
[----:B-1----:R-:W-:-:S09]  /*1390*/  UISETP.NE.AND UP0, UPT, UR4, 0x1, UPT ;  /* 0x000000010400788c */ /* 0x002fd2000bf05270 */
[----:B------:R-:W-:Y:S05]  /*13a0*/  BRA.U UP0, `(.L_x_16) ;  /* 0x0000000100447547 */ /* 0x000fea000b800000 */
[----:B------:R-:W1:Y:S01]  /*13b0*/  LDCU.128 UR8, c[0x0][0xb10] ;  /* 0x00016200ff0877ac */ /* 0x000e620008000c00 */
[----:B------:R-:W2:Y:S01]  /*13c0*/  LDCU UR12, c[0x0][0xb0c] ;  /* 0x00016180ff0c77ac */ /* 0x000ea20008000800 */
[----:B------:R-:W3:Y:S01]  /*13d0*/  LDCU UR13, c[0x0][0xb20] ;  /* 0x00016400ff0d77ac */ /* 0x000ee20008000800 */
[----:B-1----:R-:W-:Y:S02]  /*13e0*/  UIMAD.WIDE.U32 UR6, UR30, UR8, URZ ;  /* 0x000000081e0672a5 */ /* 0x002fe4000f8e00ff */
[----:B------:R-:W-:Y:S02]  /*13f0*/  UIMAD.WIDE.U32 UR4, UR26, UR11, URZ ;  /* 0x0000000b1a0472a5 */ /* 0x000fe4000f8e00ff */
[----:B--2---:R-:W-:Y:S02]  /*1400*/  UISETP.NE.AND UP2, UPT, UR12, 0x1, UPT ;  /* 0x000000010c00788c */ /* 0x004fe4000bf45270 */
[----:B------:R-:W-:Y:S01]  /*1410*/  UISETP.NE.AND UP0, UPT, UR10, 0x1, UPT ;  /* 0x000000010a00788c */ /* 0x000fe2000bf05270 */
[----:B------:R-:W-:-:S02]  /*1420*/  UMOV UR6, UR7 ;  /* 0x0000000700067c82 */ /* 0x000fc40008000000 */
[----:B------:R-:W-:Y:S01]  /*1430*/  UMOV UR4, UR5 ;  /* 0x0000000500047c82 */ /* 0x000fe20008000000 */
[----:B------:R-:W-:Y:S02]  /*1440*/  USHF.R.U32.HI UR6, URZ, UR9, UR6 ;  /* 0x00000009ff067299 */ /* 0x000fe40008011606 */
[----:B---3--:R-:W-:Y:S02]  /*1450*/  USHF.R.U32.HI UR4, URZ, UR13, UR4 ;  /* 0x0000000dff047299 */ /* 0x008fe40008011604 */
[----:B------:R-:W-:Y:S02]  /*1460*/  USEL UR5, UR30, UR6, !UP2 ;  /* 0x000000061e057287 */ /* 0x000fe4000d000000 */
[----:B------:R-:W-:-:S04]  /*1470*/  USEL UR4, UR26, UR4, !UP0 ;  /* 0x000000041a047287 */ /* 0x000fc8000c000000 */
[----:B------:R-:W-:Y:S02]  /*1480*/  UIADD3 UR6, UPT, UPT, UR5, -UR4, URZ ;  /* 0x8000000405067290 */ /* 0x000fe4000fffe0ff */
[----:B------:R-:W-:Y:S02]  /*1490*/  UIADD3 UR4, UPT, UPT, -UR5, UR4, URZ ;  /* 0x0000000405047290 */ /* 0x000fe4000fffe1ff */
[----:B------:R-:W-:Y:S02]  /*14a0*/  UIMAD UR26, UR6, UR10, UR26 ;  /* 0x0000000a061a72a4 */ /* 0x000fe4000f8e021a */
[----:B------:R-:W-:-:S12]  /*14b0*/  UIMAD UR30, UR4, UR12, UR30 ;  /* 0x0000000c041e72a4 */ /* 0x000fd8000f8e021e */
.L_x_16:
[----:B------:R-:W-:Y:S01]  /*14c0*/  BAR.SYNC.DEFER_BLOCKING 0x0 ;  /* 0x0000000000007b1d */ /* 0x000fe20000010000 */
[----:B------:R-:W-:Y:S01]  /*14d0*/  UISETP.NE.AND UP0, UPT, UR18, 0x2, UPT ;  /* 0x000000021200788c */ /* 0x000fe2000bf05270 */
[----:B------:R-:W-:Y:S02]  /*14e0*/  ISETP.NE.OR P3, PT, R0, 0x2, !P3 ;  /* 0x000000020000780c */ /* 0x000fe40005f65670 */
[----:B------:R-:W-:Y:S02]  /*14f0*/  LOP3.LUT R0, R166, 0x1f, RZ, 0xc0, !PT ;  /* 0x0000001fa6007812 */ /* 0x000fe400078ec0ff */
[----:B------:R-:W1:Y:S04]  /*1500*/  LDCU UR39, c[0x0][0xb24] ;  /* 0x00016480ff2777ac */ /* 0x000e680008000800 */
[----:B------:R-:W-:Y:S05]  /*1510*/  BRA.U UP0, `(.L_x_17) ;  /* 0x0000002500547547 */ /* 0x000fea000b800000 */
[----:B------:R-:W2:Y:S01]  /*1520*/  LDCU UR7, c[0x0][0x390] ;  /* 0x00007200ff0777ac */ /* 0x000ea20008000800 */
[----:B------:R-:W-:Y:S01]  /*1530*/  PLOP3.LUT P1, PT, PT, PT, UP3, 0x80, 0x8 ;  /* 0x000000000008781c */ /* 0x000fe20003f2f038 */
[----:B------:R-:W-:Y:S01]  /*1540*/  IMAD.MOV.U32 R2, RZ, RZ, RZ ;  /* 0x000000ffff027224 */ /* 0x000fe200078e00ff */
[----:B------:R-:W-:Y:S01]  /*1550*/  ISETP.EQ.OR P2, PT, R0, RZ, P3 ;  /* 0x000000ff0000720c */ /* 0x000fe20001f42670 */
[----:B------:R-:W3:Y:S01]  /*1560*/  LDCU UR6, c[0x0][0x5c0] ;  /* 0x0000b800ff0677ac */ /* 0x000ee20008000800 */
[----:B------:R-:W-:Y:S01]  /*1570*/  PLOP3.LUT P1, PT, P1, PT, PT, 0x8, 0x80 ;  /* 0x000000000080781c */ /* 0x000fe20000f2e170 */
[----:B------:R-:W4:Y:S01]  /*1580*/  LDCU UR48, c[0x0][0x370] ;  /* 0x00006e00ff3077ac */ /* 0x000f220008000800 */
[----:B------:R-:W1:Y:S01]  /*1590*/  LDCU.64 UR40, c[0x0][0x348] ;  /* 0x00006900ff2877ac */ /* 0x000e620008000a00 */
[----:B------:R-:W1:Y:S01]  /*15a0*/  LDCU UR47, c[0x0][0x374] ;  /* 0x00006e80ff2f77ac */ /* 0x000e620008000800 */
[----:B--2---:R-:W-:Y:S02]  /*15b0*/  UIADD3 UR5, UPT, UPT, UR7, 0x1f, URZ ;  /* 0x0000001f07057890 */ /* 0x004fe4000fffe0ff */
[----:B---3--:R-:W-:-:S02]  /*15c0*/  UIADD3 UR6, UPT, UPT, UR6, 0x7f, URZ ;  /* 0x0000007f06067890 */ /* 0x008fc4000fffe0ff */
[----:B------:R-:W-:Y:S02]  /*15d0*/  USHF.R.S32.HI UR4, URZ, 0x1f, UR5 ;  /* 0x0000001fff047899 */ /* 0x000fe40008011405 */
[----:B------:R-:W-:Y:S02]  /*15e0*/  UIADD3 UR52, UPT, UPT, UR7, 0x3e, URZ ;  /* 0x0000003e07347890 */ /* 0x000fe4000fffe0ff */
[----:B------:R-:W-:Y:S02]  /*15f0*/  ULEA.HI UR4, UR4, UR5, URZ, 0x5 ;  /* 0x0000000504047291 */ /* 0x000fe4000f8f28ff */
[----:B------:R-:W-:Y:S02]  /*1600*/  UIADD3 UR5, UPT, UPT, UR7, -0x1, URZ ;  /* 0xffffffff07057890 */ /* 0x000fe4000fffe0ff */
[----:B------:R-:W-:Y:S02]  /*1610*/  USHF.R.S32.HI UR50, URZ, 0x5, UR4 ;  /* 0x00000005ff327899 */ /* 0x000fe40008011404 */
[----:B------:R-:W-:-:S02]  /*1620*/  UISETP.GE.U32.AND UP1, UPT, UR5, -0x3f, UPT ;  /* 0xffffffc10500788c */ /* 0x000fc4000bf26070 */
[----:B------:R-:W-:Y:S02]  /*1630*/  UISETP.LT.U32.AND UP0, UPT, UR50, 0x18, UPT ;  /* 0x000000183200788c */ /* 0x000fe4000bf01070 */
[----:B------:R-:W-:Y:S02]  /*1640*/  USHF.R.S32.HI UR4, URZ, 0x1f, UR6 ;  /* 0x0000001fff047899 */ /* 0x000fe40008011406 */
[----:B------:R-:W-:Y:S02]  /*1650*/  USEL UR49, UR50, 0x18, UP0 ;  /* 0x0000001832317887 */ /* 0x000fe40008000000 */
[----:B------:R-:W-:Y:S02]  /*1660*/  ULEA.HI UR4, UR4, UR6, URZ, 0x7 ;  /* 0x0000000604047291 */ /* 0x000fe4000f8f38ff */
[----:B------:R-:W-:Y:S02]  /*1670*/  UIADD3 UR38, UPT, UPT, UR49, -0x1, URZ ;  /* 0xffffffff31267890 */ /* 0x000fe4000fffe0ff */
[----:B------:R-:W-:-:S02]  /*1680*/  @UP1 UIADD3 UR38, UPT, UPT, UR49, URZ, URZ ;  /* 0x000000ff31261290 */ /* 0x000fc4000fffe0ff */
[----:B------:R-:W-:Y:S02]  /*1690*/  USHF.R.S32.HI UR46, URZ, 0x7, UR4 ;  /* 0x00000007ff2e7899 */ /* 0x000fe40008011404 */
[----:B------:R-:W-:Y:S02]  /*16a0*/  UIADD3 UR51, UPT, UPT, UR50, -UR49, URZ ;  /* 0x8000003132337290 */ /* 0x000fe4000fffe0ff */
[----:B------:R-:W-:Y:S01]  /*16b0*/  UIADD3 UR38, UPT, UPT, UR38, 0x1, URZ ;  /* 0x0000000126267890 */ /* 0x000fe2000fffe0ff */
[----:B------:R-:W-:Y:S01]  /*16c0*/  UMOV UR28, 0x1 ;  /* 0x00000001001c7882 */ /* 0x000fe20000000000 */
[----:B-1--4-:R-:W-:-:S10]  /*16d0*/  UMOV UR29, URZ ;  /* 0x000000ff001d7c82 */ /* 0x012fd40008000000 */
.L_x_33:
[----:B------:R-:W-:Y:S01]  /*16e0*/  IMAD.U32 R4, RZ, RZ, UR46 ;  /* 0x0000002eff047e24 */ /* 0x000fe2000f8e00ff */
[----:B------:R-:W1:Y:S04]  /*16f0*/  LDCU UR37, c[0x0][0x5c4] ;  /* 0x0000b880ff2577ac */ /* 0x000e680008000800 */
[-C--:B------:R-:W-:Y:S01]  /*1700*/  IABS R0, R4.reuse ;  /* 0x0000000400007213 */ /* 0x080fe20000000000 */
[----:B------:R-:W-:Y:S01]  /*1710*/  UMOV UR36, 0x400 ;  /* 0x0000040000247882 */ /* 0x000fe20000000000 */
[----:B------:R-:W-:Y:S01]  /*1720*/  IABS R4, R4 ;  /* 0x0000000400047213 */ /* 0x000fe20000000000 */
[----:B------:R-:W-:Y:S01]  /*1730*/  USHF.L.U32 UR34, UR30, 0x7, URZ ;  /* 0x000000071e227899 */ /* 0x000fe200080006ff */
[----:B------:R-:W-:Y:S01]  /*1740*/  R2UR UR6, R0 ;  /* 0x00000000000672ca */ /* 0x000fe200000e0000 */
[----:B------:R-:W-:Y:S01]  /*1750*/  UMOV UR15, URZ ;  /* 0x000000ff000f7c82 */ /* 0x000fe20008000000 */
[----:B-1----:R-:W-:-:S11]  /*1760*/  IMAD.U32 R3, RZ, RZ, UR37 ;  /* 0x00000025ff037e24 */ /* 0x002fd6000f8e00ff */
[----:B------:R-:W1:Y:S08]  /*1770*/  I2F.RP R6, UR6 ;  /* 0x0000000600067d06 */ /* 0x000e700008209400 */
[----:B-1----:R-:W1:Y:S02]  /*1780*/  MUFU.RCP R5, R6 ;  /* 0x0000000600057308 */ /* 0x002e640000001000 */
[----:B-1----:R-:W-:-:S06]  /*1790*/  VIADD R5, R5, 0xffffffe ;  /* 0x0ffffffe05057836 */ /* 0x002fcc0000000000 */
[----:B------:R-:W1:Y:S02]  /*17a0*/  F2I.FTZ.U32.TRUNC.NTZ R0, R5 ;  /* 0x0000000500007305 */ /* 0x000e64000021f000 */
[----:B-1----:R-:W-:Y:S02]  /*17b0*/  R2UR UR5, R0 ;  /* 0x00000000000572ca */ /* 0x002fe400000e0000 */
[----:B------:R-:W-:Y:S01]  /*17c0*/  IABS R0, R3 ;  /* 0x0000000300007213 */ /* 0x000fe20000000000 */
[----:B------:R-:W-:-:S03]  /*17d0*/  IMAD.U32 R3, RZ, RZ, UR26 ;  /* 0x0000001aff037e24 */ /* 0x000fc6000f8e00ff */
[----:B------:R-:W-:Y:S01]  /*17e0*/  R2UR UR8, R0 ;  /* 0x00000000000872ca */ /* 0x000fe200000e0000 */
[----:B------:R-:W-:Y:S01]  /*17f0*/  IMAD.MOV R0, RZ, RZ, -R4 ;  /* 0x000000ffff007224 */ /* 0x000fe200078e0a04 */
[----:B------:R-:W-:-:S04]  /*1800*/  IABS R3, R3 ;  /* 0x0000000300037213 */ /* 0x000fc80000000000 */
[----:B------:R-:W-:Y:S01]  /*1810*/  R2UR UR9, R3 ;  /* 0x00000000030972ca */ /* 0x000fe200000e0000 */
[----:B------:R-:W-:-:S04]  /*1820*/  UIADD3 UR4, UPT, UPT, URZ, -UR5, URZ ;  /* 0x80000005ff047290 */ /* 0x000fc8000fffe0ff */
[----:B------:R-:W-:Y:S02]  /*1830*/  UIMAD UR7, UR4, UR6, URZ ;  /* 0x00000006040772a4 */ /* 0x000fe4000f8e02ff */
[----:B------:R-:W1:Y:S01]  /*1840*/  I2F.RP R3, UR8 ;  /* 0x0000000800037d06 */ /* 0x000e620008209400 */
[----:B------:R-:W-:Y:S02]  /*1850*/  UMOV UR4, URZ ;  /* 0x000000ff00047c82 */ /* 0x000fe40008000000 */
[----:B------:R-:W-:Y:S02]  /*1860*/  UIMAD.WIDE.U32 UR4, UR5, UR7, UR4 ;  /* 0x00000007050472a5 */ /* 0x000fe4000f8e0004 */
[----:B------:R-:W-:-:S05]  /*1870*/  R2UR UR7, R0 ;  /* 0x00000000000772ca */ /* 0x000fca00000e0000 */
[----:B------:R-:W-:Y:S02]  /*1880*/  UMOV UR4, UR5 ;  /* 0x0000000500047c82 */ /* 0x000fe40008000000 */
[----:B------:R-:W-:Y:S01]  /*1890*/  UIMAD.WIDE.U32 UR4, UR4, UR9, URZ ;  /* 0x00000009040472a5 */ /* 0x000fe2000f8e00ff */
[----:B-1----:R-:W1:Y:S06]  /*18a0*/  MUFU.RCP R0, R3 ;  /* 0x0000000300007308 */ /* 0x002e6c0000001000 */
[----:B------:R-:W-:Y:S02]  /*18b0*/  UMOV UR4, UR5 ;  /* 0x0000000500047c82 */ /* 0x000fe40008000000 */
[----:B------:R-:W-:Y:S01]  /*18c0*/  UIMAD UR5, UR4, UR7, UR9 ;  /* 0x00000007040572a4 */ /* 0x000fe2000f8e0209 */
[----:B------:R-:W2:Y:S03]  /*18d0*/  S2UR UR7, SR_CgaCtaId ;  /* 0x00000000000779c3 */ /* 0x000ea60000008800 */
[----:B------:R-:W-:Y:S01]  /*18e0*/  UISETP.GT.U32.AND UP0, UPT, UR6, UR5, UPT ;  /* 0x000000050600728c */ /* 0x000fe2000bf04070 */
[----:B-1----:R-:W-:-:S02]  /*18f0*/  VIADD R0, R0, 0xffffffe ;  /* 0x0ffffffe00007836 */ /* 0x002fc40000000000 */
[----:B------:R-:W-:-:S08]  /*1900*/  IMAD.U32 R3, RZ, RZ, UR28 ;  /* 0x0000001cff037e24 */ /* 0x000fd0000f8e00ff */
[----:B------:R-:W-:Y:S01]  /*1910*/  @!UP0 UIADD3 UR5, UPT, UPT, UR5, -UR6, URZ ;  /* 0x8000000605058290 */ /* 0x000fe2000fffe0ff */
[----:B------:R-:W1:Y:S01]  /*1920*/  F2I.FTZ.U32.TRUNC.NTZ R0, R0 ;  /* 0x0000000000007305 */ /* 0x000e62000021f000 */
[----:B------:R-:W-:Y:S01]  /*1930*/  @!UP0 UIADD3 UR4, UPT, UPT, UR4, 0x1, URZ ;  /* 0x0000000104048890 */ /* 0x000fe2000fffe0ff */
[----:B------:R-:W-:Y:S01]  /*1940*/  SHF.L.U32 R3, R3, 0x1f, RZ ;  /* 0x0000001f03037819 */ /* 0x000fe200000006ff */
[----:B------:R-:W-:Y:S02]  /*1950*/  UISETP.GE.U32.AND UP1, UPT, UR5, UR6, UPT ;  /* 0x000000060500728c */ /* 0x000fe4000bf26070 */
[----:B------:R-:W-:Y:S02]  /*1960*/  ULOP3.LUT UR5, UR26, UR46, URZ, 0x3c, !UPT ;  /* 0x0000002e1a057292 */ /* 0x000fe4000f8e3cff */
[----:B--2---:R-:W-:Y:S02]  /*1970*/  ULEA UR36, UR7, UR36, 0x18 ;  /* 0x0000002407247291 */ /* 0x004fe4000f8ec0ff */
[----:B------:R-:W-:-:S02]  /*1980*/  UISETP.GE.AND UP0, UPT, UR5, URZ, UPT ;  /* 0x000000ff0500728c */ /* 0x000fc4000bf06270 */
[----:B------:R-:W-:-:S03]  /*1990*/  ULEA UR7, UR29, UR36, 0x3 ;  /* 0x000000241d077291 */ /* 0x000fc6000f8e18ff */
[----:B------:R-:W-:Y:S01]  /*19a0*/  @UP1 UIADD3 UR4, UPT, UPT, UR4, 0x1, URZ ;  /* 0x0000000104041890 */ /* 0x000fe2000fffe0ff */
[----:B-1----:R-:W-:Y:S01]  /*19b0*/  R2UR UR5, R0 ;  /* 0x00000000000572ca */ /* 0x002fe200000e0000 */
[----:B------:R-:W-:-:S05]  /*19c0*/  UISETP.NE.AND UP1, UPT, UR46, URZ, UPT ;  /* 0x000000ff2e00728c */ /* 0x000fca000bf25270 */
[----:B------:R-:W-:Y:S01]  /*19d0*/  UMOV UR6, UR4 ;  /* 0x0000000400067c82 */ /* 0x000fe20008000000 */
[----:B------:R1:W2:Y:S01]  /*19e0*/  SYNCS.PHASECHK.TRANS64.TRYWAIT P0, [UR7+0xc0], R3 ;  /* 0x0000c003ff0075a7 */ /* 0x0002a20008001107 */
[----:B------:R-:W-:-:S04]  /*19f0*/  @!UP0 UIADD3 UR6, UPT, UPT, -UR6, URZ, URZ ;  /* 0x000000ff06068290 */ /* 0x000fc8000fffe1ff */
[----:B------:R-:W-:Y:S02]  /*1a00*/  @!UP1 ULOP3.LUT UR6, URZ, UR46, URZ, 0x33, !UPT ;  /* 0x0000002eff069292 */ /* 0x000fe4000f8e33ff */
[----:B------:R-:W-:-:S04]  /*1a10*/  UIADD3 UR4, UPT, UPT, URZ, -UR5, URZ ;  /* 0x80000005ff047290 */ /* 0x000fc8000fffe0ff */
[----:B------:R-:W-:Y:S01]  /*1a20*/  IMAD.U32 R0, RZ, RZ, UR6 ;  /* 0x00000006ff007e24 */ /* 0x000fe2000f8e00ff */
[----:B------:R-:W-:-:S03]  /*1a30*/  UIMAD UR7, UR4, UR8, URZ ;  /* 0x00000008040772a4 */ /* 0x000fc6000f8e02ff */
[----:B------:R-:W-:Y:S01]  /*1a40*/  UMOV UR4, URZ ;  /* 0x000000ff00047c82 */ /* 0x000fe20008000000 */
[----:B------:R-:W-:Y:S01]  /*1a50*/  IABS R0, R0 ;  /* 0x0000000000007213 */ /* 0x000fe20000000000 */
[----:B------:R-:W-:-:S03]  /*1a60*/  UIMAD.WIDE.U32 UR4, UR5, UR7, UR4 ;  /* 0x00000007050472a5 */ /* 0x000fc6000f8e0004 */
[----:B------:R-:W-:-:S04]  /*1a70*/  R2UR UR9, R0 ;  /* 0x00000000000972ca */ /* 0x000fc800000e0000 */
[----:B------:R-:W-:-:S09]  /*1a80*/  UMOV UR4, UR5 ;  /* 0x0000000500047c82 */ /* 0x000fd20008000000 */
[----:B------:R-:W-:-:S07]  /*1a90*/  UIMAD.WIDE.U32 UR4, UR4, UR9, URZ ;  /* 0x00000009040472a5 */ /* 0x000fce000f8e00ff */
[----:B------:R-:W-:Y:S02]  /*1aa0*/  UMOV UR4, UR5 ;  /* 0x0000000500047c82 */ /* 0x000fe40008000000 */
[----:B------:R-:W-:-:S04]  /*1ab0*/  UIADD3 UR5, UPT, UPT, -UR4, URZ, URZ ;  /* 0x000000ff04057290 */ /* 0x000fc8000fffe1ff */
[----:B------:R-:W-:-:S04]  /*1ac0*/  UIMAD UR5, UR8, UR5, UR9 ;  /* 0x00000005080572a4 */ /* 0x000fc8000f8e0209 */
[----:B------:R-:W-:-:S11]  /*1ad0*/  UISETP.GT.U32.AND UP0, UPT, UR8, UR5, UPT ;  /* 0x000000050800728c */ /* 0x000fd6000bf04070 */
[----:B------:R-:W-:Y:S02]  /*1ae0*/  @!UP0 UIADD3 UR5, UPT, UPT, UR5, -UR8, URZ ;  /* 0x8000000805058290 */ /* 0x000fe4000fffe0ff */
[----:B------:R-:W-:Y:S02]  /*1af0*/  @!UP0 UIADD3 UR4, UPT, UPT, UR4, 0x1, URZ ;  /* 0x0000000104048890 */ /* 0x000fe4000fffe0ff */
[----:B------:R-:W-:Y:S02]  /*1b00*/  UISETP.GE.U32.AND UP1, UPT, UR5, UR8, UPT ;  /* 0x000000080500728c */ /* 0x000fe4000bf26070 */
[----:B------:R-:W-:-:S04]  /*1b10*/  ULOP3.LUT UR5, UR6, UR37, URZ, 0x3c, !UPT ;  /* 0x0000002506057292 */ /* 0x000fc8000f8e3cff */
[----:B------:R-:W-:-:S05]  /*1b20*/  UISETP.GE.AND UP0, UPT, UR5, URZ, UPT ;  /* 0x000000ff0500728c */ /* 0x000fca000bf06270 */
[----:B------:R-:W-:Y:S02]  /*1b30*/  @UP1 UIADD3 UR4, UPT, UPT, UR4, 0x1, URZ ;  /* 0x0000000104041890 */ /* 0x000fe4000fffe0ff */
[----:B------:R-:W-:-:S05]  /*1b40*/  UISETP.NE.AND UP1, UPT, UR37, URZ, UPT ;  /* 0x000000ff2500728c */ /* 0x000fca000bf25270 */
[----:B------:R-:W-:Y:S01]  /*1b50*/  UMOV UR31, UR4 ;  /* 0x00000004001f7c82 */ /* 0x000fe20008000000 */
[----:B------:R-:W-:Y:S02]  /*1b60*/  UIADD3 UR4, UPT, UPT, -UR6, URZ, URZ ;  /* 0x000000ff06047290 */ /* 0x000fe4000fffe1ff */
[----:B------:R-:W-:Y:S02]  /*1b70*/  @!UP0 UIADD3 UR31, UPT, UPT, -UR31, URZ, URZ ;  /* 0x000000ff1f1f8290 */ /* 0x000fe4000fffe1ff */
[----:B------:R-:W-:Y:S02]  /*1b80*/  UISETP.GE.U32.AND UP0, UPT, UR52, 0x3f, UPT ;  /* 0x0000003f3400788c */ /* 0x000fe4000bf06070 */
[----:B------:R-:W-:Y:S02]  /*1b90*/  @!UP1 ULOP3.LUT UR31, URZ, UR37, URZ, 0x33, !UPT ;  /* 0x00000025ff1f9292 */ /* 0x000fe4000f8e33ff */
[----:B------:R-:W-:Y:S02]  /*1ba0*/  UIMAD UR4, UR46, UR4, UR26 ;  /* 0x000000042e0472a4 */ /* 0x000fe4000f8e021a */
[----:B------:R-:W-:-:S02]  /*1bb0*/  UIADD3 UR5, UPT, UPT, -UR31, URZ, URZ ;  /* 0x000000ff1f057290 */ /* 0x000fc4000fffe1ff */
[----:B------:R-:W-:Y:S02]  /*1bc0*/  USHF.L.U32 UR10, UR4, 0x7, URZ ;  /* 0x00000007040a7899 */ /* 0x000fe400080006ff */
[----:B------:R-:W-:Y:S01]  /*1bd0*/  UIMAD UR37, UR37, UR5, UR6 ;  /* 0x00000005252572a4 */ /* 0x000fe2000f8e0206 */
[----:B-12---:R-:W-:Y:S11]  /*1be0*/  BRA.U !UP0, `(.L_x_18) ;  /* 0x0000000508107547 */ /* 0x006ff6000b800000 */
[----:B------:R-:W1:Y:S01]  /*1bf0*/  LDCU.64 UR8, c[0x0][0x5b0] ;  /* 0x0000b600ff0877ac */ /* 0x000e620008000a00 */
[----:B------:R-:W1:Y:S01]  /*1c00*/  LDCU.64 UR26, c[0x0][0x5d8] ;  /* 0x0000bb00ff1a77ac */ /* 0x000e620008000a00 */
[----:B------:R-:W2:Y:S01]  /*1c10*/  LDCU UR19, c[0x0][0x598] ;  /* 0x0000b300ff1377ac */ /* 0x000ea20008000800 */
[----:B------:R-:W3:Y:S01]  /*1c20*/  LDCU UR18, c[0x0][0x58c] ;  /* 0x0000b180ff1277ac */ /* 0x000ee20008000800 */
[----:B------:R-:W4:Y:S01]  /*1c30*/  LDCU UR21, c[0x0][0x59c] ;  /* 0x0000b380ff1577ac */ /* 0x000f220008000800 */
[----:B------:R-:W2:Y:S01]  /*1c40*/  LDCU UR20, c[0x0][0x5a0] ;  /* 0x0000b400ff1477ac */ /* 0x000ea20008000800 */
[----:B------:R-:W2:Y:S01]  /*1c50*/  LDCU.64 UR16, c[0x0][0x590] ;  /* 0x0000b200ff1077ac */ /* 0x000ea20008000a00 */
[----:B------:R-:W2:Y:S01]  /*1c60*/  LDCU.64 UR6, c[0x0][0x5b8] ;  /* 0x0000b700ff0677ac */ /* 0x000ea20008000a00 */
[----:B------:R-:W2:Y:S01]  /*1c70*/  LDCU.64 UR4, c[0x0][0x5d0] ;  /* 0x0000ba00ff0477ac */ /* 0x000ea20008000a00 */
[----:B-1----:R-:W-:Y:S02]  /*1c80*/  UIMAD UR30, UR37, UR8, UR26 ;  /* 0x00000008251e72a4 */ /* 0x002fe4000f8e021a */
[----:B------:R-:W-:Y:S01]  /*1c90*/  UIMAD UR27, UR31, UR9, UR27 ;  /* 0x000000091f1b72a4 */ /* 0x000fe2000f8e021b */
[----:B------:R-:W-:Y:S01]  /*1ca0*/  UMOV UR14, URZ ;  /* 0x000000ff000e7c82 */ /* 0x000fe20008000000 */
[----:B---34-:R-:W-:-:S10]  /*1cb0*/  UMOV UR11, UR29 ;  /* 0x0000001d000b7c82 */ /* 0x018fd40008000000 */
.L_x_23:
[----:B------:R-:W-:Y:S01]  /*1cc0*/  @!P3 MOV R3, 0x2000 ;  /* 0x000020000003b802 */ /* 0x000fe20000000f00 */
[----:B------:R-:W-:Y:S01]  /*1cd0*/  ULEA UR33, UR11, UR36, 0x3 ;  /* 0x000000240b217291 */ /* 0x000fe2000f8e18ff */
[----:B---3--:R-:W-:Y:S11]  /*1ce0*/  @P0 BRA `(.L_x_19) ;  /* 0x0000000000100947 */ /* 0x008ff60003800000 */
[----:B------:R-:W-:Y:S04]  /*1cf0*/  MOV R0, UR28 ;  /* 0x0000001c00007c02 */ /* 0x000fe80008000f00 */
[----:B------:R-:W-:Y:S04]  /*1d00*/  SHF.L.U32 R5, R0, 0x1f, RZ ;  /* 0x0000001f00057819 */ /* 0x000fe800000006ff */
[----:B------:R-:W1:Y:S02]  /*1d10*/  SYNCS.PHASECHK.TRANS64.TRYWAIT P0, [UR33+0xc0], R5 ;  /* 0x0000c005ff0075a7 */ /* 0x000e640008001121 */
[----:B-1----:R-:W-:Y:S05]  /*1d20*/  @!P0 BRA `(.L_x_20) ;  /* 0x0000008000408947 */ /* 0x002fea0003800000 */
.L_x_19:
[----:B------:R3:W-:Y:S01]  /*1d30*/  @!P3 SYNCS.ARRIVE.TRANS64 RZ, [UR33], R3 ;  /* 0x00000003ffffb9a7 */ /* 0x0007e20008000021 */
[----:B------:R-:W-:Y:S04]  /*1d40*/  BSSY.RECONVERGENT B0, `(.L_x_21) ;  /* 0x0000003000007945 */ /* 0x000fe80003800200 */
[----:B------:R-:W-:Y:S05]  /*1d50*/  @P2 BRA `(.L_x_22) ;  /* 0x0000000000042947 */ /* 0x000fea0003800000 */
[----:B--2---:R-:W-:Y:S05]  /*1d60*/  BPT.TRAP 0x1 ;  /* 0x000000040000795c */ /* 0x004fea0000300000 */
.L_x_22:
[----:B--2---:R-:W-:Y:S05]  /*1d70*/  BSYNC.RECONVERGENT B0 ;  /* 0x0000000000007941 */ /* 0x004fea0003800200 */
.L_x_21:
[----:B------:R-:W-:Y:S02]  /*1d80*/  UIADD3 UR8, UPT, UPT, UR11, 0x1, URZ ;  /* 0x000000010b087890 */ /* 0x000fe4000fffe0ff */
[----:B------:R-:W-:Y:S02]  /*1d90*/  USHF.L.U32 UR35, UR14, 0x5, URZ ;  /* 0x000000050e237899 */ /* 0x000fe400080006ff */
[----:B------:R-:W-:Y:S02]  /*1da0*/  UISETP.NE.AND UP0, UPT, UR8, 0x18, UPT ;  /* 0x000000180800788c */ /* 0x000fe4000bf05270 */
[----:B------:R-:W-:Y:S02]  /*1db0*/  UISETP.NE.AND UP2, UPT, UR19, 0x1, UPT ;  /* 0x000000011300788c */ /* 0x000fe4000bf45270 */
[----:B------:R-:W-:Y:S02]  /*1dc0*/  USEL UR9, URZ, 0x1, UP0 ;  /* 0x00000001ff097887 */ /* 0x000fe40008000000 */
[----:B------:R-:W-:Y:S02]  /*1dd0*/  USEL UR29, UR8, URZ, UP0 ;  /* 0x000000ff081d7287 */ /* 0x000fe40008000000 */
[----:B------:R-:W-:Y:S02]  /*1de0*/  ULOP3.LUT UR28, UR28, UR9, URZ, 0x3c, !UPT ;  /* 0x000000091c1c7292 */ /* 0x000fe4000f8e3cff */
[----:B------:R-:W-:Y:S02]  /*1df0*/  ULEA UR8, UR29, UR36, 0x3 ;  /* 0x000000241d087291 */ /* 0x000fe4000f8e18ff */
[----:B------:R-:W-:Y:S02]  /*1e00*/  UISETP.NE.AND UP0, UPT, UR18, 0x1, UPT ;  /* 0x000000011200788c */ /* 0x000fe4000bf05270 */
[----:B------:R-:W-:Y:S01]  /*1e10*/  UIADD3 UR24, UP1, UPT, UR40, 0x80, URZ ;  /* 0x0000008028187890 */ /* 0x000fe2000ff3e0ff */
[----:B-1----:R-:W-:Y:S01]  /*1e20*/  MOV R0, UR28 ;  /* 0x0000001c00007c02 */ /* 0x002fe20008000f00 */
[----:B------:R-:W-:Y:S02]  /*1e30*/  ULEA UR15, UR11, UR36, 0xc ;  /* 0x000000240b0f7291 */ /* 0x000fe4000f8e60ff */
[----:B------:R-:W-:Y:S01]  /*1e40*/  UIADD3.X UR25, UPT, UPT, URZ, UR41, URZ, UP1, !UPT ;  /* 0x00000029ff197290 */ /* 0x000fe20008ffe4ff */
[----:B---3--:R-:W-:Y:S01]  /*1e50*/  SHF.L.U32 R3, R0, 0x1f, RZ ;  /* 0x0000001f00037819 */ /* 0x008fe200000006ff */
[----:B------:R-:W-:Y:S02]  /*1e60*/  UIADD3 UR32, UPT, UPT, UR15, 0x8600, URZ ;  /* 0x000086000f207890 */ /* 0x000fe4000fffe0ff */
[----:B------:R-:W-:Y:S01]  /*1e70*/  UPRMT UR26, UR30, 0x40, UR27 ;  /* 0x000000401e1a7896 */ /* 0x000fe2000800001b */
[----:B------:R1:W3:Y:S01]  /*1e80*/  SYNCS.PHASECHK.TRANS64.TRYWAIT P0, [UR8+0xc0], R3 ;  /* 0x0000c003ff0075a7 */ /* 0x0002e20008001108 */
[----:B------:R-:W-:Y:S02]  /*1e90*/  UIMAD.WIDE.U32 UR8, UR35, UR16, URZ ;  /* 0x00000010230872a5 */ /* 0x000fe4000f8e00ff */
[----:B------:R-:W-:Y:S02]  /*1ea0*/  UIADD3 UR14, UPT, UPT, UR14, 0x1, URZ ;  /* 0x000000010e0e7890 */ /* 0x000fe4000fffe0ff */
[----:B------:R-:W-:Y:S01]  /*1eb0*/  USHF.R.U32.HI UR9, URZ, UR17, UR9 ;  /* 0x00000011ff097299 */ /* 0x000fe20008011609 */
[----:B------:R-:W-:Y:S01]  /*1ec0*/  UMOV UR42, 0x0 ;  /* 0x00000000002a7882 */ /* 0x000fe20000000000 */
[----:B------:R-:W-:Y:S02]  /*1ed0*/  UMOV UR43, 0x10000000 ;  /* 0x10000000002b7882 */ /* 0x000fe40000000000 */
[----:B------:R-:W-:Y:S01]  /*1ee0*/  USEL UR9, UR35, UR9, !UP0 ;  /* 0x0000000923097287 */ /* 0x000fe2000c000000 */
[----:B------:R-:W-:Y:S01]  /*1ef0*/  UTMALDG.2D [UR32], [UR24], desc[UR42] ;  /* 0x00002a20180075b4 */ /* 0x000fe20008009000 */
[----:B------:R-:W-:Y:S02]  /*1f00*/  UIADD3 UR22, UP0, UPT, UR40, 0x180, URZ ;  /* 0x0000018028167890 */ /* 0x000fe4000ff1e0ff */
[----:B------:R-:W-:Y:S02]  /*1f10*/  UIMAD.WIDE.U32 UR12, UR9, UR21, URZ ;  /* 0x00000015090c72a5 */ /* 0x000fe4000f8e00ff */
[----:B------:R-:W-:Y:S02]  /*1f20*/  UIADD3 UR11, UPT, UPT, -UR9, URZ, URZ ;  /* 0x000000ff090b7290 */ /* 0x000fe4000fffe1ff */
[----:B------:R-:W-:Y:S02]  /*1f30*/  USHF.R.U32.HI UR13, URZ, UR20, UR13 ;  /* 0x00000014ff0d7299 */ /* 0x000fe4000801160d */
[----:B------:R-:W-:Y:S02]  /*1f40*/  UIMAD UR11, UR18, UR11, UR35 ;  /* 0x0000000b120b72a4 */ /* 0x000fe4000f8e0223 */
[----:B------:R-:W-:Y:S02]  /*1f50*/  USEL UR13, UR9, UR13, !UP2 ;  /* 0x0000000d090d7287 */ /* 0x000fe4000d000000 */
[----:B------:R-:W-:Y:S02]  /*1f60*/  UIMAD UR11, UR11, UR6, UR4 ;  /* 0x000000060b0b72a4 */ /* 0x000fe4000f8e0204 */
[----:B------:R-:W-:Y:S02]  /*1f70*/  UIADD3 UR8, UPT, UPT, -UR13, URZ, URZ ;  /* 0x000000ff0d087290 */ /* 0x000fe4000fffe1ff */
[----:B------:R-:W-:Y:S02]  /*1f80*/  UIADD3.X UR23, UPT, UPT, URZ, UR41, URZ, UP0, !UPT ;  /* 0x00000029ff177290 */ /* 0x000fe400087fe4ff */
[----:B------:R-:W-:Y:S02]  /*1f90*/  UIMAD UR9, UR19, UR8, UR9 ;  /* 0x00000008130972a4 */ /* 0x000fe4000f8e0209 */
[----:B------:R-:W-:Y:S02]  /*1fa0*/  UIADD3 UR8, UPT, UPT, UR15, 0x20600, URZ ;  /* 0x000206000f087890 */ /* 0x000fe4000fffe0ff */
[----:B------:R-:W-:Y:S02]  /*1fb0*/  UIMAD UR12, UR9, UR7, UR5 ;  /* 0x00000007090c72a4 */ /* 0x000fe4000f8e0205 */
[----:B------:R-:W-:Y:S01]  /*1fc0*/  UPRMT UR15, UR26, 0x5410, URZ ;  /* 0x000054101a0f7896 */ /* 0x000fe200080000ff */
[----:B------:R-:W-:Y:S01]  /*1fd0*/  UMOV UR9, UR33 ;  /* 0x0000002100097c82 */ /* 0x000fe20008000000 */
[----:B------:R-:W-:Y:S07]  /*1fe0*/  UISETP.NE.AND UP0, UPT, UR14, UR38, UPT ;  /* 0x000000260e00728c */ /* 0x000fee000bf05270 */
[----:B------:R2:W-:Y:S02]  /*1ff0*/  UTMALDG.4D.IM2COL [UR8], [UR22], UR15 ;  /* 0x00000008160073b4 */ /* 0x0005e4000805800f */
[----:B--2---:R-:W-:Y:S01]  /*2000*/  UMOV UR15, UR38 ;  /* 0x00000026000f7c82 */ /* 0x004fe20008000000 */
[----:B------:R-:W-:Y:S01]  /*2010*/  UMOV UR11, UR29 ;  /* 0x0000001d000b7c82 */ /* 0x000fe20008000000 */
[----:B-1----:R-:W-:Y:S05]  /*2020*/  BRA.U UP0, `(.L_x_23) ;  /* 0xfffffffd00247547 */ /* 0x002fea000b83ffff */
.L_x_18:
[----:B------:R-:W-:Y:S01]  /*2030*/  ULEA UR4, UR29, UR36, 0x3 ;  /* 0x000000241d047291 */ /* 0x000fe2000f8e18ff */
[----:B------:R-:W-:Y:S01]  /*2040*/  MOV R0, UR28 ;  /* 0x0000001c00007c02 */ /* 0x000fe20008000f00 */
[----:B------:R-:W-:Y:S01]  /*2050*/  @!P1 SYNCS.ARRIVE.TRANS64.A1T0 RZ, [UR36+0x1a8], RZ ;  /* 0x0001a8ffffff99a7 */ /* 0x000fe20008100024 */
[----:B------:R-:W-:Y:S02]  /*2060*/  UISETP.GT.AND UP0, UPT, UR50, UR49, UPT ;  /* 0x000000313200728c */ /* 0x000fe4000bf04270 */
[----:B------:R-:W-:-:S04]  /*2070*/  SHF.L.U32 R0, R0, 0x1f, RZ ;  /* 0x0000001f00007819 */ /* 0x000fc800000006ff */
[----:B---3--:R1:W2:Y:S03]  /*2080*/  SYNCS.PHASECHK.TRANS64.TRYWAIT P0, [UR4+0xc0], R0 ;  /* 0x0000c000ff0075a7 */ /* 0x0082a60008001104 */
[----:B------:R-:W-:Y:S05]  /*2090*/  BRA.U !UP0, `(.L_x_24) ;  /* 0x0000000508107547 */ /* 0x000fea000b800000 */
[----:B------:R-:W3:Y:S01]  /*20a0*/  LDCU.64 UR8, c[0x0][0x5b0] ;  /* 0x0000b600ff0877ac */ /* 0x000ee20008000a00 */
[----:B------:R-:W3:Y:S01]  /*20b0*/  LDCU.64 UR32, c[0x0][0x5d8] ;  /* 0x0000bb00ff2077ac */ /* 0x000ee20008000a00 */
[----:B------:R-:W4:Y:S01]  /*20c0*/  LDCU UR18, c[0x0][0x598] ;  /* 0x0000b300ff1277ac */ /* 0x000f220008000800 */
[----:B------:R-:W1:Y:S01]  /*20d0*/  LDCU UR14, c[0x0][0x58c] ;  /* 0x0000b180ff0e77ac */ /* 0x000e620008000800 */
[----:B------:R-:W1:Y:S01]  /*20e0*/  LDCU UR20, c[0x0][0x59c] ;  /* 0x0000b380ff1477ac */ /* 0x000e620008000800 */
[----:B------:R-:W1:Y:S01]  /*20f0*/  LDCU UR19, c[0x0][0x5a0] ;  /* 0x0000b400ff1377ac */ /* 0x000e620008000800 */
[----:B---3--:R-:W-:Y:S01]  /*2100*/  UIMAD UR35, UR37, UR8, UR32 ;  /* 0x00000008252372a4 */ /* 0x008fe2000f8e0220 */
[----:B------:R-:W3:Y:S01]  /*2110*/  LDCU.64 UR16, c[0x0][0x590] ;  /* 0x0000b200ff1077ac */ /* 0x000ee20008000a00 */
[----:B------:R-:W1:Y:S01]  /*2120*/  LDCU.64 UR6, c[0x0][0x5b8] ;  /* 0x0000b700ff0677ac */ /* 0x000e620008000a00 */
[----:B------:R-:W1:Y:S01]  /*2130*/  LDCU.64 UR4, c[0x0][0x5d0] ;  /* 0x0000ba00ff0477ac */ /* 0x000e620008000a00 */
[----:B------:R-:W-:-:S02]  /*2140*/  UIMAD UR33, UR31, UR9, UR33 ;  /* 0x000000091f2172a4 */ /* 0x000fc4000f8e0221 */
[----:B------:R-:W-:Y:S01]  /*2150*/  UIADD3 UR37, UPT, UPT, UR51, UR15, URZ ;  /* 0x0000000f33257290 */ /* 0x000fe2000fffe0ff */
[----:B----4-:R-:W-:-:S11]  /*2160*/  UMOV UR11, UR29 ;  /* 0x0000001d000b7c82 */ /* 0x010fd60008000000 */
.L_x_29:
[----:B------:R-:W-:Y:S01]  /*2170*/  @!P3 MOV R3, 0x2000 ;  /* 0x000020000003b802 */ /* 0x000fe20000000f00 */
[----:B------:R-:W-:Y:S01]  /*2180*/  ULEA UR25, UR11, UR36, 0x3 ;  /* 0x000000240b197291 */ /* 0x000fe2000f8e18ff */
[----:B-12---:R-:W-:Y:S11]  /*2190*/  @P0 BRA `(.L_x_25) ;  /* 0x0000000000100947 */ /* 0x006ff60003800000 */
[----:B-1----:R-:W-:Y:S04]  /*21a0*/  MOV R0, UR28 ;  /* 0x0000001c00007c02 */ /* 0x002fe80008000f00 */
[----:B------:R-:W-:Y:S04]  /*21b0*/  SHF.L.U32 R5, R0, 0x1f, RZ ;  /* 0x0000001f00057819 */ /* 0x000fe800000006ff */
[----:B------:R-:W1:Y:S02]  /*21c0*/  SYNCS.PHASECHK.TRANS64.TRYWAIT P0, [UR25+0xc0], R5 ;  /* 0x0000c005ff0075a7 */ /* 0x000e640008001119 */
[----:B-1----:R-:W-:Y:S05]  /*21d0*/  @!P0 BRA `(.L_x_26) ;  /* 0x0000007c002c8947 */ /* 0x002fea0003800000 */
.L_x_25:
[----:B------:R2:W-:Y:S01]  /*21e0*/  @!P3 SYNCS.ARRIVE.TRANS64 RZ, [UR25], R3 ;  /* 0x00000003ffffb9a7 */ /* 0x0005e20008000019 */
[----:B------:R-:W-:Y:S04]  /*21f0*/  BSSY.RECONVERGENT B0, `(.L_x_27) ;  /* 0x0000003000007945 */ /* 0x000fe80003800200 */
[----:B------:R-:W-:Y:S05]  /*2200*/  @P2 BRA `(.L_x_28) ;  /* 0x0000000000042947 */ /* 0x000fea0003800000 */
[----:B-1-3--:R-:W-:Y:S05]  /*2210*/  BPT.TRAP 0x1 ;  /* 0x000000040000795c */ /* 0x00afea0000300000 */
.L_x_28:
[----:B-1-3--:R-:W-:Y:S05]  /*2220*/  BSYNC.RECONVERGENT B0 ;  /* 0x0000000000007941 */ /* 0x00afea0003800200 */
.L_x_27:
        /* <DEDUP_REMOVED lines=10> */
[----:B------:R-:W-:Y:S01]  /*22d0*/  MOV R0, UR28 ;  /* 0x0000001c00007c02 */ /* 0x000fe20008000f00 */
[----:B------:R-:W-:Y:S02]  /*22e0*/  ULEA UR21, UR11, UR36, 0xc ;  /* 0x000000240b157291 */ /* 0x000fe4000f8e60ff */
[----:B------:R-:W-:Y:S01]  /*22f0*/  UIADD3.X UR23, UPT, UPT, URZ, UR41, URZ, UP1, !UPT ;  /* 0x00000029ff177290 */ /* 0x000fe20008ffe4ff */
[----:B--2---:R-:W-:Y:S01]  /*2300*/  SHF.L.U32 R3, R0, 0x1f, RZ ;  /* 0x0000001f00037819 */ /* 0x004fe200000006ff */
[----:B------:R-:W-:Y:S02]  /*2310*/  UIADD3 UR24, UPT, UPT, UR21, 0x8600, URZ ;  /* 0x0000860015187890 */ /* 0x000fe4000fffe0ff */
[----:B------:R-:W-:Y:S01]  /*2320*/  UPRMT UR32, UR35, 0x40, UR33 ;  /* 0x0000004023207896 */ /* 0x000fe20008000021 */
[----:B------:R4:W1:Y:S01]  /*2330*/  SYNCS.PHASECHK.TRANS64.TRYWAIT P0, [UR8+0xc0], R3 ;  /* 0x0000c003ff0075a7 */ /* 0x0008620008001108 */
[----:B------:R-:W-:Y:S02]  /*2340*/  UIMAD.WIDE.U32 UR8, UR27, UR16, URZ ;  /* 0x000000101b0872a5 */ /* 0x000fe4000f8e00ff */
[----:B------:R-:W-:Y:S02]  /*2350*/  UIADD3 UR15, UPT, UPT, UR15, 0x1, URZ ;  /* 0x000000010f0f7890 */ /* 0x000fe4000fffe0ff */
[----:B------:R-:W-:Y:S01]  /*2360*/  USHF.R.U32.HI UR9, URZ, UR17, UR9 ;  /* 0x00000011ff097299 */ /* 0x000fe20008011609 */
[----:B------:R-:W-:Y:S01]  /*2370*/  UMOV UR42, 0x0 ;  /* 0x00000000002a7882 */ /* 0x000fe20000000000 */
[----:B------:R-:W-:Y:S02]  /*2380*/  UMOV UR43, 0x10000000 ;  /* 0x10000000002b7882 */ /* 0x000fe40000000000 */
[----:B------:R-:W-:Y:S02]  /*2390*/  USEL UR9, UR27, UR9, !UP0 ;  /* 0x000000091b097287 */ /* 0x000fe4000c000000 */
[----:B------:R-:W-:Y:S02]  /*23a0*/  UIADD3 UR30, UP0, UPT, UR40, 0x180, URZ ;  /* 0x00000180281e7890 */ /* 0x000fe4000ff1e0ff */
[----:B------:R-:W-:Y:S02]  /*23b0*/  UIMAD.WIDE.U32 UR12, UR9, UR20, URZ ;  /* 0x00000014090c72a5 */ /* 0x000fe4000f8e00ff */
[----:B------:R-:W-:Y:S02]  /*23c0*/  UIADD3 UR11, UPT, UPT, -UR9, URZ, URZ ;  /* 0x000000ff090b7290 */ /* 0x000fe4000fffe1ff */
[----:B------:R-:W-:Y:S02]  /*23d0*/  USHF.R.U32.HI UR13, URZ, UR19, UR13 ;  /* 0x00000013ff0d7299 */ /* 0x000fe4000801160d */
[----:B------:R-:W-:Y:S02]  /*23e0*/  UIMAD UR11, UR14, UR11, UR27 ;  /* 0x0000000b0e0b72a4 */ /* 0x000fe4000f8e021b */
[----:B------:R-:W-:Y:S02]  /*23f0*/  USEL UR13, UR9, UR13, !UP2 ;  /* 0x0000000d090d7287 */ /* 0x000fe4000d000000 */
[----:B------:R-:W-:Y:S02]  /*2400*/  UIMAD UR11, UR11, UR6, UR4 ;  /* 0x000000060b0b72a4 */ /* 0x000fe4000f8e0204 */
[----:B------:R-:W-:Y:S01]  /*2410*/  UIADD3 UR8, UPT, UPT, -UR13, URZ, URZ ;  /* 0x000000ff0d087290 */ /* 0x000fe2000fffe1ff */
[----:B------:R-:W-:Y:S01]  /*2420*/  UMOV UR26, UR34 ;  /* 0x00000022001a7c82 */ /* 0x000fe20008000000 */
[----:B------:R-:W-:Y:S01]  /*2430*/  UIADD3.X UR31, UPT, UPT, URZ, UR41, URZ, UP0, !UPT ;  /* 0x00000029ff1f7290 */ /* 0x000fe200087fe4ff */
[----:B------:R-:W-:Y:S01]  /*2440*/  UTMALDG.2D [UR24], [UR22], desc[UR42] ;  /* 0x00002a18160075b4 */ /* 0x000fe20008009000 */
        /* <DEDUP_REMOVED lines=8> */
[----:B----4-:R-:W-:Y:S05]  /*24d0*/  BRA.U UP0, `(.L_x_29) ;  /* 0xfffffffd00247547 */ /* 0x010fea000b83ffff */
.L_x_24:
[----:B------:R-:W-:Y:S01]  /*24e0*/  SHF.L.U32 R3, R2, 0x1f, RZ ;  /* 0x0000001f02037819 */ /* 0x000fe200000006ff */
[----:B------:R-:W-:-:S03]  /*24f0*/  NOP ;  /* 0x0000000000007918 */ /* 0x000fc60000000000 */
[----:B-12---:R-:W1:Y:S02]  /*2500*/  SYNCS.PHASECHK.TRANS64.TRYWAIT P0, [UR36+0x1b0], R3 ;  /* 0x0001b003ff0075a7 */ /* 0x006e640008001124 */
[----:B-1----:R-:W-:Y:S05]  /*2510*/  @!P0 BRA `(.L_x_30) ;  /* 0x0000007800748947 */ /* 0x002fea0003800000 */
.L_x_122:
[----:B------:R-:W2:Y:S01]  /*2520*/  LDS.128 R4, [UR36+0x1f0] ;  /* 0x0001f024ff047984 */ /* 0x000ea20008000c00 */
[----:B------:R-:W-:Y:S02]  /*2530*/  UIADD3 UR4, UPT, UPT, UR36, 0x1b8, URZ ;  /* 0x000001b824047890 */ /* 0x000fe4000fffe0ff */
[----:B------:R-:W-:Y:S01]  /*2540*/  UISETP.GE.AND UP0, UPT, UR39, 0x1, UPT ;  /* 0x000000012700788c */ /* 0x000fe2000bf06270 */
[----:B------:R-:W-:Y:S01]  /*2550*/  @!PT LDS RZ, [RZ] ;  /* 0x00000000fffff984 */ /* 0x000fe20000000800 */
[----:B------:R-:W-:Y:S01]  /*2560*/  @!PT LDS RZ, [RZ] ;  /* 0x00000000fffff984 */ /* 0x000fe20000000800 */
[----:B------:R-:W-:Y:S01]  /*2570*/  @!PT LDS RZ, [RZ] ;  /* 0x00000000fffff984 */ /* 0x000fe20000000800 */
[----:B------:R-:W-:Y:S01]  /*2580*/  @!PT LDS RZ, [RZ] ;  /* 0x00000000fffff984 */ /* 0x000fe20000000800 */
[----:B------:R3:W-:Y:S06]  /*2590*/  MEMBAR.ALL.CTA ;  /* 0x0000000000007992 */ /* 0x0007ec0000008000 */
[----:B---3--:R-:W3:Y:S01]  /*25a0*/  FENCE.VIEW.ASYNC.S ;  /* 0x00000000000073c6 */ /* 0x008ee20000000000 */
[----:B------:R-:W-:-:S09]  /*25b0*/  UPRMT UR4, URZ, 0x654, UR4 ;  /* 0x00000654ff047896 */ /* 0x000fd20008000004 */
[----:B---3--:R-:W-:Y:S01]  /*25c0*/  SYNCS.ARRIVE.TRANS64.RED.A1T0 RZ, [UR4], RZ ;  /* 0x000000ffffff79a7 */ /* 0x008fe20008100404 */
[----:B--2---:R-:W-:-:S13]  /*25d0*/  LOP3.LUT P0, RZ, R6, 0x1, RZ, 0xc0, !PT ;  /* 0x0000000106ff7812 */ /* 0x004fda000780c0ff */
[----:B------:R-:W-:Y:S01]  /*25e0*/  VOTEU.ANY UP1, P0 ;  /* 0x0000000000ff7886 */ /* 0x000fe20000020100 */
[----:B------:R-:W-:-:S13]  /*25f0*/  PLOP3.LUT P0, PT, PT, PT, UP1, 0x80, 0x8 ;  /* 0x000000000008781c */ /* 0x000fda0003f0f018 */
[----:B-1----:R-:W-:Y:S02]  /*2600*/  @P0 MOV R0, R4 ;  /* 0x0000000400000202 */ /* 0x002fe40000000f00 */
[----:B------:R-:W-:Y:S02]  /*2610*/  @P0 LOP3.LUT R4, R5, 0xffff, RZ, 0xc0, !PT ;  /* 0x0000ffff05040812 */ /* 0x000fe400078ec0ff */
[----:B------:R-:W-:Y:S02]  /*2620*/  @P0 R2UR UR6, R0 ;  /* 0x00000000000602ca */ /* 0x000fe400000e0000 */
[----:B------:R-:W-:-:S11]  /*2630*/  @P0 R2UR UR5, R4 ;  /* 0x00000000040502ca */ /* 0x000fd600000e0000 */
[----:B------:R-:W-:Y:S02]  /*2640*/  @UP1 UMOV UR45, UR6 ;  /* 0x00000006002d1c82 */ /* 0x000fe40008000000 */
[----:B------:R-:W-:Y:S01]  /*2650*/  @UP1 UMOV UR44, UR5 ;  /* 0x00000005002c1c82 */ /* 0x000fe20008000000 */
[----:B------:R-:W-:Y:S05]  /*2660*/  BRA.U !UP0, `(.L_x_31) ;  /* 0x0000000108d47547 */ /* 0x000fea000b800000 */
[----:B------:R-:W1:Y:S01]  /*2670*/  LDCU.128 UR16, c[0x0][0xb10] ;  /* 0x00016200ff1077ac */ /* 0x000e620008000c00 */
[----:B------:R-:W2:Y:S01]  /*2680*/  LDCU UR21, c[0x0][0xb20] ;  /* 0x00016400ff1577ac */ /* 0x000ea20008000800 */
[----:B------:R-:W3:Y:S01]  /*2690*/  LDCU UR20, c[0x0][0xb0c] ;  /* 0x00016180ff1477ac */ /* 0x000ee20008000800 */
[----:B------:R-:W4:Y:S01]  /*26a0*/  LDCU.64 UR14, c[0x0][0xb28] ;  /* 0x00016500ff0e77ac */ /* 0x000f220008000a00 */
[----:B------:R-:W-:Y:S02]  /*26b0*/  UISETP.NE.AND UP3, UPT, UR39, 0x1, UPT ;  /* 0x000000012700788c */ /* 0x000fe4000bf65270 */
[----:B-1----:R-:W-:Y:S02]  /*26c0*/  UIMAD.WIDE.U32 UR4, UR47, UR19, URZ ;  /* 0x000000132f0472a5 */ /* 0x002fe4000f8e00ff */
[----:B------:R-:W-:Y:S02]  /*26d0*/  UIMAD.WIDE.U32 UR6, UR48, UR16, URZ ;  /* 0x00000010300672a5 */ /* 0x000fe4000f8e00ff */
[----:B------:R-:W-:-:S02]  /*26e0*/  UISETP.NE.AND UP0, UPT, UR18, 0x1, UPT ;  /* 0x000000011200788c */ /* 0x000fc4000bf05270 */
[----:B------:R-:W-:Y:S01]  /*26f0*/  UIMAD.WIDE.U32 UR10, UR44, UR19, URZ ;  /* 0x000000132c0a72a5 */ /* 0x000fe2000f8e00ff */
[----:B------:R-:W-:Y:S01]  /*2700*/  UMOV UR4, UR5 ;  /* 0x0000000500047c82 */ /* 0x000fe20008000000 */
[----:B---3--:R-:W-:Y:S02]  /*2710*/  UISETP.NE.AND UP2, UPT, UR20, 0x1, UPT ;  /* 0x000000011400788c */ /* 0x008fe4000bf45270 */
[----:B--2---:R-:W-:Y:S02]  /*2720*/  USHF.R.U32.HI UR5, URZ, UR21, UR4 ;  /* 0x00000015ff057299 */ /* 0x004fe40008011604 */
[----:B------:R-:W-:Y:S01]  /*2730*/  UIMAD.WIDE.U32 UR12, UR45, UR16, URZ ;  /* 0x000000102d0c72a5 */ /* 0x000fe2000f8e00ff */
[----:B------:R-:W-:Y:S01]  /*2740*/  UMOV UR4, UR7 ;  /* 0x0000000700047c82 */ /* 0x000fe20008000000 */
[----:B------:R-:W-:Y:S02]  /*2750*/  USEL UR5, UR47, UR5, !UP0 ;  /* 0x000000052f057287 */ /* 0x000fe4000c000000 */
[----:B------:R-:W-:-:S02]  /*2760*/  USHF.R.U32.HI UR4, URZ, UR17, UR4 ;  /* 0x00000011ff047299 */ /* 0x000fc40008011604 */
[----:B----4-:R-:W-:Y:S02]  /*2770*/  UIMAD.WIDE.U32 UR8, UR5, UR14, URZ ;  /* 0x0000000e050872a5 */ /* 0x010fe4000f8e00ff */
[----:B------:R-:W-:Y:S01]  /*2780*/  USEL UR6, UR48, UR4, !UP2 ;  /* 0x0000000430067287 */ /* 0x000fe2000d000000 */
[----:B------:R-:W-:Y:S02]  /*2790*/  UMOV UR12, UR13 ;  /* 0x0000000d000c7c82 */ /* 0x000fe40008000000 */
[----:B------:R-:W-:Y:S01]  /*27a0*/  UMOV UR4, UR11 ;  /* 0x0000000b00047c82 */ /* 0x000fe20008000000 */
[----:B------:R-:W-:Y:S01]  /*27b0*/  UIMAD.WIDE.U32 UR10, UR6, UR14, URZ ;  /* 0x0000000e060a72a5 */ /* 0x000fe2000f8e00ff */
[----:B------:R-:W-:Y:S01]  /*27c0*/  UMOV UR8, UR9 ;  /* 0x0000000900087c82 */ /* 0x000fe20008000000 */
[----:B------:R-:W-:Y:S02]  /*27d0*/  USHF.R.U32.HI UR4, URZ, UR21, UR4 ;  /* 0x00000015ff047299 */ /* 0x000fe40008011604 */
[----:B------:R-:W-:-:S03]  /*27e0*/  @UP3 USHF.R.U32.HI UR5, URZ, UR15, UR8 ;  /* 0x0000000fff053299 */ /* 0x000fc60008011608 */
[----:B------:R-:W-:Y:S01]  /*27f0*/  UMOV UR10, UR11 ;  /* 0x0000000b000a7c82 */ /* 0x000fe20008000000 */
[----:B------:R-:W-:Y:S02]  /*2800*/  USHF.R.U32.HI UR17, URZ, UR17, UR12 ;  /* 0x00000011ff117299 */ /* 0x000fe4000801160c */
[----:B------:R-:W-:Y:S02]  /*2810*/  USEL UR4, UR44, UR4, !UP0 ;  /* 0x000000042c047287 */ /* 0x000fe4000c000000 */
[----:B------:R-:W-:Y:S02]  /*2820*/  @UP3 USHF.R.U32.HI UR6, URZ, UR15, UR10 ;  /* 0x0000000fff063299 */ /* 0x000fe4000801160a */
[----:B------:R-:W-:Y:S02]  /*2830*/  UIMAD UR7, UR39, UR5, URZ ;  /* 0x00000005270772a4 */ /* 0x000fe4000f8e02ff */
[----:B------:R-:W-:Y:S02]  /*2840*/  USEL UR5, UR45, UR17, !UP2 ;  /* 0x000000112d057287 */ /* 0x000fe4000d000000 */
[----:B------:R-:W-:-:S02]  /*2850*/  UIMAD UR10, UR39, UR6, URZ ;  /* 0x00000006270a72a4 */ /* 0x000fc4000f8e02ff */
[----:B------:R-:W-:Y:S02]  /*2860*/  UISETP.GE.AND UP0, UPT, UR4, UR7, UPT ;  /* 0x000000070400728c */ /* 0x000fe4000bf06270 */
[----:B------:R-:W-:Y:S02]  /*2870*/  UIMAD.WIDE.U32 UR8, UR4, UR14, URZ ;  /* 0x0000000e040872a5 */ /* 0x000fe4000f8e00ff */
[----:B------:R-:W-:Y:S02]  /*2880*/  UISETP.GE.OR UP0, UPT, UR5, UR10, UP0 ;  /* 0x0000000a0500728c */ /* 0x000fe40008706670 */
[----:B------:R-:W-:-:S03]  /*2890*/  UIMAD.WIDE.U32 UR10, UR5, UR14, URZ ;  /* 0x0000000e050a72a5 */ /* 0x000fc6000f8e00ff */
[----:B------:R-:W-:Y:S01]  /*28a0*/  UMOV UR7, UR9 ;  /* 0x0000000900077c82 */ /* 0x000fe20008000000 */
[----:B------:R-:W-:Y:S02]  /*28b0*/  UIADD3 UR9, UPT, UPT, -UR4, URZ, URZ ;  /* 0x000000ff04097290 */ /* 0x000fe4000fffe1ff */
[----:B------:R-:W-:Y:S02]  /*28c0*/  USHF.R.U32.HI UR7, URZ, UR15, UR7 ;  /* 0x0000000fff077299 */ /* 0x000fe40008011607 */
[----:B------:R-:W-:Y:S02]  /*28d0*/  UIMAD UR10, UR18, UR9, UR44 ;  /* 0x00000009120a72a4 */ /* 0x000fe4000f8e022c */
[----:B------:R-:W-:Y:S01]  /*28e0*/  USEL UR7, UR4, UR7, !UP3 ;  /* 0x0000000704077287 */ /* 0x000fe2000d800000 */
[----:B------:R-:W-:Y:S01]  /*28f0*/  @!UP0 UMOV UR8, UR11 ;  /* 0x0000000b00088c82 */ /* 0x000fe20008000000 */
[----:B------:R-:W-:Y:S02]  /*2900*/  UIADD3 UR11, UPT, UPT, -UR5, URZ, URZ ;  /* 0x000000ff050b7290 */ /* 0x000fe4000fffe1ff */
[----:B------:R-:W-:-:S02]  /*2910*/  @!UP0 USHF.R.U32.HI UR8, URZ, UR15, UR8 ;  /* 0x0000000fff088299 */ /* 0x000fc40008011608 */
[----:B------:R-:W-:Y:S02]  /*2920*/  UIADD3 UR9, UPT, UPT, -UR7, URZ, URZ ;  /* 0x000000ff07097290 */ /* 0x000fe4000fffe1ff */
[----:B------:R-:W-:Y:S02]  /*2930*/  @!UP0 USEL UR8, UR5, UR8, !UP3 ;  /* 0x0000000805088287 */ /* 0x000fe4000d800000 */
[----:B------:R-:W-:Y:S02]  /*2940*/  UIMAD UR9, UR39, UR9, UR4 ;  /* 0x00000009270972a4 */ /* 0x000fe4000f8e0204 */
[----:B------:R-:W-:Y:S02]  /*2950*/  @!UP0 UIADD3 UR7, UPT, UPT, UR7, -UR8, URZ ;  /* 0x8000000807078290 */ /* 0x000fe4000fffe0ff */
[----:B------:R-:W-:Y:S02]  /*2960*/  @!UP0 UIMAD UR8, UR9, UR6, UR8 ;  /* 0x00000006090882a4 */ /* 0x000fe4000f8e0208 */
[----:B------:R-:W-:-:S02]  /*2970*/  @!UP0 UIMAD UR4, UR39, UR7, UR5 ;  /* 0x00000007270482a4 */ /* 0x000fc4000f8e0205 */
[----:B------:R-:W-:Y:S02]  /*2980*/  UIMAD UR6, UR20, UR11, UR45 ;  /* 0x0000000b140672a4 */ /* 0x000fe4000f8e022d */
[----:B------:R-:W-:Y:S01]  /*2990*/  UIMAD UR44, UR4, UR18, UR10 ;  /* 0x00000012042c72a4 */ /* 0x000fe2000f8e020a */
[----:B------:R-:W-:Y:S02]  /*29a0*/  @!UP0 UMOV UR5, UR8 ;  /* 0x0000000800058c82 */ /* 0x000fe40008000000 */
[----:B------:R-:W-:-:S12]  /*29b0*/  UIMAD UR45, UR5, UR20, UR6 ;  /* 0x00000014052d72a4 */ /* 0x000fd8000f8e0206 */
.L_x_31:
        /* <DEDUP_REMOVED lines=20> */
.L_x_32:
[----:B------:R-:W-:Y:S02]  /*2b00*/  R2UR UR5, R160 ;  /* 0x00000000a00572ca */ /* 0x000fe400000e0000 */
[----:B------:R-:W-:Y:S02]  /*2b10*/  R2UR UR4, R135 ;  /* 0x00000000870472ca */ /* 0x000fe400000e0000 */
[----:B------:R-:W-:Y:S02]  /*2b20*/  PLOP3.LUT P1, PT, PT, PT, PT, 0x80, 0x8 ;  /* 0x000000000008781c */ /* 0x000fe40003f2f070 */
[----:B------:R-:W-:-:S07]  /*2b30*/  LOP3.LUT R2, R2, 0x1, RZ, 0x3c, !PT ;  /* 0x0000000102027812 */ /* 0x000fce00078e3cff */
[----:B------:R-:W-:Y:S02]  /*2b40*/  UIADD3 UR30, UPT, UPT, UR45, UR5, URZ ;  /* 0x000000052d1e7290 */ /* 0x000fe4000fffe0ff */
[----:B------:R-:W-:Y:S01]  /*2b50*/  UIADD3 UR26, UPT, UPT, UR44, UR4, URZ ;  /* 0x000000042c1a7290 */ /* 0x000fe2000fffe0ff */
[----:B------:R-:W-:Y:S11]  /*2b60*/  BRA.U UP1, `(.L_x_33) ;  /* 0xffffffe901dc7547 */ /* 0x000ff6000b83ffff */
[----:B------:R-:W-:Y:S01]  /*2b70*/  UIADD3 UR36, UPT, UPT, UR36, 0xc0, URZ ;  /* 0x000000c024247890 */ /* 0x000fe2000fffe0ff */
[----:B------:R-:W-:-:S03]  /*2b80*/  MOV R3, UR28 ;  /* 0x0000001c00037c02 */ /* 0x000fc60008000f00 */
[----:B------:R-:W-:Y:S01]  /*2b90*/  ULEA UR4, UR29, UR36, 0x3 ;  /* 0x000000241d047291 */ /* 0x000fe2000f8e18ff */
[----:B------:R-:W-:-:S08]  /*2ba0*/  SHF.L.U32 R3, R3, 0x1f, RZ ;  /* 0x0000001f03037819 */ /* 0x000fd000000006ff */
[----:B------:R-:W1:Y:S02]  /*2bb0*/  SYNCS.PHASECHK.TRANS64.TRYWAIT P0, [UR4], R3 ;  /* 0x00000003ff0075a7 */ /* 0x000e640008001104 */
[----:B-1----:R-:W-:Y:S05]  /*2bc0*/  @!P0 BRA `(.L_x_34) ;  /* 0x0000007000e08947 */ /* 0x002fea0003800000 */
.L_x_124:
[----:B------:R-:W-:-:S04]  /*2bd0*/  UIADD3 UR4, UPT, UPT, UR29, 0x1, URZ ;  /* 0x000000011d047890 */ /* 0x000fc8000fffe0ff */
[----:B------:R-:W-:-:S04]  /*2be0*/  UISETP.NE.AND UP0, UPT, UR4, 0x18, UPT ;  /* 0x000000180400788c */ /* 0x000fc8000bf05270 */
[----:B------:R-:W-:Y:S02]  /*2bf0*/  USEL UR5, URZ, 0x1, UP0 ;  /* 0x00000001ff057887 */ /* 0x000fe40008000000 */
[----:B------:R-:W-:Y:S02]  /*2c00*/  USEL UR4, UR4, URZ, UP0 ;  /* 0x000000ff04047287 */ /* 0x000fe40008000000 */
[----:B------:R-:W-:Y:S02]  /*2c10*/  ULOP3.LUT UR6, UR28, UR5, URZ, 0x3c, !UPT ;  /* 0x000000051c067292 */ /* 0x000fe4000f8e3cff */
[----:B------:R-:W-:-:S04]  /*2c20*/  ULEA UR5, UR4, UR36, 0x3 ;  /* 0x0000002404057291 */ /* 0x000fc8000f8e18ff */
[----:B-1----:R-:W-:-:S04]  /*2c30*/  MOV R3, UR6 ;  /* 0x0000000600037c02 */ /* 0x002fc80008000f00 */
[----:B------:R-:W-:-:S04]  /*2c40*/  SHF.L.U32 R3, R3, 0x1f, RZ ;  /* 0x0000001f03037819 */ /* 0x000fc800000006ff */
[----:B------:R-:W1:Y:S02]  /*2c50*/  SYNCS.PHASECHK.TRANS64.TRYWAIT P0, [UR5], R3 ;  /* 0x00000003ff0075a7 */ /* 0x000e640008001105 */
[----:B-1----:R-:W-:Y:S05]  /*2c60*/  @!P0 BRA `(.L_x_35) ;  /* 0x0000007000d08947 */ /* 0x002fea0003800000 */
.L_x_126:
        /* <DEDUP_REMOVED lines=10> */
.L_x_128:
        /* <DEDUP_REMOVED lines=10> */
.L_x_130:
        /* <DEDUP_REMOVED lines=10> */
.L_x_132:
        /* <DEDUP_REMOVED lines=10> */
.L_x_134:
        /* <DEDUP_REMOVED lines=10> */
.L_x_136:
        /* <DEDUP_REMOVED lines=10> */
.L_x_138:
        /* <DEDUP_REMOVED lines=10> */
.L_x_140:
        /* <DEDUP_REMOVED lines=10> */
.L_x_142:
        /* <DEDUP_REMOVED lines=10> */
.L_x_144:
        /* <DEDUP_REMOVED lines=10> */
.L_x_146:
        /* <DEDUP_REMOVED lines=10> */
.L_x_148:
        /* <DEDUP_REMOVED lines=10> */
.L_x_150:
        /* <DEDUP_REMOVED lines=10> */
.L_x_152:
        /* <DEDUP_REMOVED lines=10> */
.L_x_154:
        /* <DEDUP_REMOVED lines=10> */
.L_x_156:
        /* <DEDUP_REMOVED lines=10> */
.L_x_158:
        /* <DEDUP_REMOVED lines=10> */
.L_x_160:
        /* <DEDUP_REMOVED lines=10> */
.L_x_162:
        /* <DEDUP_REMOVED lines=10> */
.L_x_164:
        /* <DEDUP_REMOVED lines=10> */
.L_x_166:
        /* <DEDUP_REMOVED lines=10> */
.L_x_168:
[----:B------:R-:W-:-:S04]  /*3990*/  UIADD3 UR4, UPT, UPT, UR4, 0x1, URZ ;  /* 0x0000000104047890 */ /* 0x000fc8000fffe0ff */
[----:B------:R-:W-:-:S04]  /*39a0*/  UISETP.NE.AND UP0, UPT, UR4, 0x18, UPT ;  /* 0x000000180400788c */ /* 0x000fc8000bf05270 */
[----:B------:R-:W-:Y:S02]  /*39b0*/  USEL UR5, URZ, 0x1, UP0 ;  /* 0x00000001ff057887 */ /* 0x000fe40008000000 */
[----:B------:R-:W-:Y:S02]  /*39c0*/  USEL UR4, UR4, URZ, UP0 ;  /* 0x000000ff04047287 */ /* 0x000fe40008000000 */
[----:B------:R-:W-:Y:S02]  /*39d0*/  ULOP3.LUT UR5, UR6, UR5, URZ, 0x3c, !UPT ;  /* 0x0000000506057292 */ /* 0x000fe4000f8e3cff */
[----:B------:R-:W-:-:S04]  /*39e0*/  ULEA UR4, UR4, UR36, 0x3 ;  /* 0x0000002404047291 */ /* 0x000fc8000f8e18ff */
[----:B------:R-:W-:Y:S02]  /*39f0*/  IMAD.U32 R2, RZ, RZ, UR5 ;  /* 0x00000005ff027e24 */ /* 0x000fe4000f8e00ff */
[----:B-1----:R-:W-:-:S03]  /*3a00*/  MOV R0, UR4 ;  /* 0x0000000400007c02 */ /* 0x002fc60008000f00 */
[----:B------:R-:W-:-:S07]  /*3a10*/  SHF.L.U32 R3, R2, 0x1f, RZ ;  /* 0x0000001f02037819 */ /* 0x000fce00000006ff */
.L_x_57:
[----:B-1----:R1:W2:Y:S02]  /*3a20*/  SYNCS.PHASECHK.TRANS64.TRYWAIT P0, [R0+URZ], R3 ;  /* 0x00000003000075a7 */ /* 0x0022a400080011ff */
[----:B--2---:R-:W-:Y:S05]  /*3a30*/  @!P0 NANOSLEEP.SYNCS 0x989680 ;  /* 0x009896800000895d */ /* 0x004fea0003900000 */
[----:B------:R-:W2:Y:S02]  /*3a40*/  @!P0 SYNCS.PHASECHK.TRANS64 P0, [R0+URZ], R3 ;  /* 0x00000003000085a7 */ /* 0x000ea400080010ff */
[----:B--2---:R-:W-:Y:S05]  /*3a50*/  @P0 EXIT ;  /* 0x000000000000094d */ /* 0x004fea0003800000 */
[----:B------:R-:W-:Y:S05]  /*3a60*/  BRA `(.L_x_57) ;  /* 0xfffffffc00ec7947 */ /* 0x000fea000383ffff */
.L_x_17:
[----:B------:R-:W2:Y:S02]  /*3a70*/  S2UR UR4, SR_CgaCtaId ;  /* 0x00000000000479c3 */ /* 0x000ea40000008800 */
[----:B--2---:R-:W-:-:S04]  /*3a80*/  UISETP.NE.AND UP0, UPT, UR4, URZ, UPT ;  /* 0x000000ff0400728c */ /* 0x004fc8000bf05270 */
[----:B------:R-:W-:-:S09]  /*3a90*/  UISETP.NE.OR UP0, UPT, UR18, 0x1, UP0 ;  /* 0x000000011200788c */ /* 0x000fd20008705670 */
[----:B------:R-:W-:Y:S05]  /*3aa0*/  BRA.U UP0, `(.L_x_58) ;  /* 0x0000000100b47547 */ /* 0x000fea000b800000 */
[----:B------:R-:W2:Y:S01]  /*3ab0*/  S2UR UR5, SR_CgaCtaId ;  /* 0x00000000000579c3 */ /* 0x000ea20000008800 */
[----:B------:R-:W-:Y:S01]  /*3ac0*/  UMOV UR4, 0x400 ;  /* 0x0000040000047882 */ /* 0x000fe20000000000 */
[----:B------:R-:W-:Y:S01]  /*3ad0*/  HFMA2 R3, -RZ, RZ, 0, 5.9604644775390625e-08 ;  /* 0x00000001ff037431 */ /* 0x000fe200000001ff */
[----:B------:R-:W-:Y:S01]  /*3ae0*/  ISETP.NE.AND P0, PT, R0, RZ, PT ;  /* 0x000000ff0000720c */ /* 0x000fe20003f05270 */
[----:B------:R-:W-:Y:S01]  /*3af0*/  IMAD.MOV.U32 R8, RZ, RZ, RZ ;  /* 0x000000ffff087224 */ /* 0x000fe200078e00ff */
[----:B--2---:R-:W-:-:S04]  /*3b00*/  ULEA UR4, UR5, UR4, 0x18 ;  /* 0x0000000405047291 */ /* 0x004fc8000f8ec0ff */
[----:B------:R-:W-:Y:S02]  /*3b10*/  UIADD3 UR5, UPT, UPT, UR4, 0x1b8, URZ ;  /* 0x000001b804057890 */ /* 0x000fe4000fffe0ff */
[----:B------:R-:W-:Y:S02]  /*3b20*/  UIADD3 UR8, UPT, UPT, UR4, 0x1b0, URZ ;  /* 0x000001b004087890 */ /* 0x000fe4000fffe0ff */
[----:B------:R-:W-:-:S12]  /*3b30*/  UPRMT UR5, URZ, 0x654, UR5 ;  /* 0x00000654ff057896 */ /* 0x000fd80008000005 */
.L_x_61:
[----:B------:R-:W-:Y:S01]  /*3b40*/  SHF.L.U32 R7, R3, 0x1f, RZ ;  /* 0x0000001f03077819 */ /* 0x000fe200000006ff */
[----:B------:R-:W-:Y:S02]  /*3b50*/  IMAD.U32 R9, RZ, RZ, UR8 ;  /* 0x00000008ff097e24 */ /* 0x000fe4000f8e00ff */
[----:B------:R-:W-:Y:S01]  /*3b60*/  @!P0 IMAD.MOV.U32 R5, RZ, RZ, 0x10 ;  /* 0x00000010ff058424 */ /* 0x000fe200078e00ff */
[----:B------:R-:W2:Y:S02]  /*3b70*/  SYNCS.PHASECHK.TRANS64.TRYWAIT P1, [UR4+0x1b8], R7 ;  /* 0x0001b807ff0075a7 */ /* 0x000ea40008021104 */
[----:B------:R-:W-:-:S04]  /*3b80*/  PRMT R9, R0, 0x654, R9 ;  /* 0x0000065400097816 */ /* 0x000fc80000000009 */
[----:B------:R-:W-:Y:S01]  /*3b90*/  SEL R2, R9, R2, !P0 ;  /* 0x0000000209027207 */ /* 0x000fe20004000000 */
[----:B--2---:R-:W-:Y:S06]  /*3ba0*/  @!P1 BRA `(.L_x_59) ;  /* 0x0000006c00109947 */ /* 0x004fec0003800000 */
.L_x_170:
[----:B------:R-:W-:Y:S01]  /*3bb0*/  UIADD3 UR6, UPT, UPT, UR4, 0x1f0, URZ ;  /* 0x000001f004067890 */ /* 0x000fe2000fffe0ff */
[----:B------:R3:W-:Y:S01]  /*3bc0*/  @!P0 SYNCS.ARRIVE.TRANS64.RED RZ, [R2+URZ], R5 ;  /* 0x0000000502ff89a7 */ /* 0x0007e200080004ff */
[----:B------:R-:W-:Y:S01]  /*3bd0*/  UIADD3 UR7, UPT, UPT, UR4, 0x1b0, URZ ;  /* 0x000001b004077890 */ /* 0x000fe2000fffe0ff */
[----:B------:R-:W-:-:S08]  /*3be0*/  LOP3.LUT R3, R3, 0x1, RZ, 0x3c, !PT ;  /* 0x0000000103037812 */ /* 0x000fd000078e3cff */
[----:B------:R-:W-:Y:S06]  /*3bf0*/  UGETNEXTWORKID.BROADCAST [UR6], [UR7] ;  /* 0x00000000060073ca */ /* 0x000fec0008000100 */
[----:B---3--:R-:W-:-:S04]  /*3c00*/  SHF.L.U32 R5, R8, 0x1f, RZ ;  /* 0x0000001f08057819 */ /* 0x008fc800000006ff */
[----:B------:R-:W3:Y:S02]  /*3c10*/  SYNCS.PHASECHK.TRANS64.TRYWAIT P1, [UR4+0x1b0], R5 ;  /* 0x0001b005ff0075a7 */ /* 0x000ee40008021104 */
[----:B---3--:R-:W-:Y:S05]  /*3c20*/  @!P1 BRA `(.L_x_60) ;  /* 0x0000006c00089947 */ /* 0x008fea0003800000 */
.L_x_172:
[----:B--2---:R-:W2:Y:S01]  /*3c30*/  LDS.128 R4, [UR4+0x1f0] ;  /* 0x0001f004ff047984 */ /* 0x004ea20008000c00 */
[----:B------:R-:W-:Y:S01]  /*3c40*/  LOP3.LUT R8, R8, 0x1, RZ, 0x3c, !PT ;  /* 0x0000000108087812 */ /* 0x000fe200078e3cff */
[----:B------:R-:W-:Y:S01]  /*3c50*/  @!PT LDS RZ, [RZ] ;  /* 0x00000000fffff984 */ /* 0x000fe20000000800 */
[----:B------:R-:W-:Y:S01]  /*3c60*/  @!PT LDS RZ, [RZ] ;  /* 0x00000000fffff984 */ /* 0x000fe20000000800 */
[----:B------:R-:W-:Y:S01]  /*3c70*/  @!PT LDS RZ, [RZ] ;  /* 0x00000000fffff984 */ /* 0x000fe20000000800 */
[----:B------:R-:W-:Y:S01]  /*3c80*/  @!PT LDS RZ, [RZ] ;  /* 0x00000000fffff984 */ /* 0x000fe20000000800 */
[----:B------:R3:W-:Y:S06]  /*3c90*/  MEMBAR.ALL.CTA ;  /* 0x0000000000007992 */ /* 0x0007ec0000008000 */
[----:B---3--:R-:W3:Y:S02]  /*3ca0*/  FENCE.VIEW.ASYNC.S ;  /* 0x00000000000073c6 */ /* 0x008ee40000000000 */
[----:B---3--:R-:W-:Y:S01]  /*3cb0*/  SYNCS.ARRIVE.TRANS64.RED.A1T0 RZ, [UR5], RZ ;  /* 0x000000ffffff79a7 */ /* 0x008fe20008100405 */
[----:B--2---:R-:W-:-:S13]  /*3cc0*/  LOP3.LUT P1, RZ, R6, 0x1, RZ, 0xc0, !PT ;  /* 0x0000000106ff7812 */ /* 0x004fda000782c0ff */
[----:B------:R-:W-:Y:S05]  /*3cd0*/  @P1 BRA `(.L_x_61) ;  /* 0xfffffffc00981947 */ /* 0x000fea000383ffff */
[----:B------:R-:W-:-:S04]  /*3ce0*/  SHF.L.U32 R0, R3, 0x1f, RZ ;  /* 0x0000001f03007819 */ /* 0x000fc800000006ff */
[----:B------:R-:W2:Y:S02]  /*3cf0*/  SYNCS.PHASECHK.TRANS64 P0, [UR4+0x1b8], R0 ;  /* 0x0001b800ff0075a7 */ /* 0x000ea40008001004 */
[----:B-12---:R-:W-:Y:S05]  /*3d00*/  @P0 EXIT ;  /* 0x000000000000094d */ /* 0x006fea0003800000 */
[----:B------:R-:W-:-:S07]  /*3d10*/  MOV R0, UR4 ;  /* 0x0000000400007c02 */ /* 0x000fce0008000f00 */
.L_x_62:
[----:B-1----:R-:W-:-:S04]  /*3d20*/  SHF.L.U32 R5, R3, 0x1f, RZ ;  /* 0x0000001f03057819 */ /* 0x002fc800000006ff */
[----:B------:R1:W2:Y:S03]  /*3d30*/  SYNCS.PHASECHK.TRANS64.TRYWAIT P0, [R0+URZ+0x1b8], R5 ;  /* 0x0001b805000075a7 */ /* 0x0002a600080011ff */
[----:B--2---:R-:W-:Y:S05]  /*3d40*/  @!P0 NANOSLEEP.SYNCS 0x989680 ;  /* 0x009896800000895d */ /* 0x004fea0003900000 */
[----:B------:R-:W2:Y:S02]  /*3d50*/  @!P0 SYNCS.PHASECHK.TRANS64 P0, [R0+URZ+0x1b8], R5 ;  /* 0x0001b805000085a7 */ /* 0x000ea400080010ff */
[----:B--2---:R-:W-:Y:S05]  /*3d60*/  @P0 EXIT ;  /* 0x000000000000094d */ /* 0x004fea0003800000 */
[----:B------:R-:W-:Y:S05]  /*3d70*/  BRA `(.L_x_62) ;  /* 0xfffffffc00e87947 */ /* 0x000fea000383ffff */
.L_x_58:
[----:B------:R-:W-:-:S09]  /*3d80*/  UISETP.NE.AND UP0, UPT, UR18, URZ, UPT ;  /* 0x000000ff1200728c */ /* 0x000fd2000bf05270 */
[----:B------:R-:W-:Y:S05]  /*3d90*/  BRA.U UP0, `(.L_x_63) ;  /* 0x0000000d001c7547 */ /* 0x000fea000b800000 */
[----:B------:R-:W2:Y:S01]  /*3da0*/  S2UR UR7, SR_CgaCtaId ;  /* 0x00000000000779c3 */ /* 0x000ea20000008800 */
[----:B------:R-:W-:Y:S01]  /*3db0*/  UMOV UR4, 0x40 ;  /* 0x0000004000047882 */ /* 0x000fe20000000000 */
[----:B------:R-:W-:Y:S01]  /*3dc0*/  NOP ;  /* 0x0000000000007918 */ /* 0x000fe20000000000 */
[----:B------:R-:W-:Y:S01]  /*3dd0*/  UMOV UR6, 0x400 ;  /* 0x0000040000067882 */ /* 0x000fe20000000000 */
[----:B--2---:R-:W-:Y:S02]  /*3de0*/  ULEA UR5, UR7, UR4, 0x18 ;  /* 0x0000000407057291 */ /* 0x004fe4000f8ec0ff */
[----:B------:R-:W-:-:S07]  /*3df0*/  ULEA UR6, UR7, UR6, 0x18 ;  /* 0x0000000607067291 */ /* 0x000fce000f8ec0ff */
[----:B------:R-:W2:Y:S02]  /*3e00*/  LDS.U8 R0, [UR5+0x1c] ;  /* 0x00001c05ff007984 */ /* 0x000ea40008000000 */
[----:B--2---:R-:W-:-:S13]  /*3e10*/  ISETP.NE.AND P0, PT, R0, RZ, PT ;  /* 0x000000ff0000720c */ /* 0x004fda0003f05270 */
[----:B------:R-:W-:Y:S05]  /*3e20*/  @P0 BRA `(.L_x_64) ;  /* 0x0000000000580947 */ /* 0x000fea0003800000 */
[----:B------:R-:W-:-:S13]  /*3e30*/  ELECT P0, URZ, PT ;  /* 0x0000000000ff782f */ /* 0x000fda0003800000 */
[----:B------:R-:W-:Y:S05]  /*3e40*/  @!P0 BRA `(.L_x_65) ;  /* 0x0000000000608947 */ /* 0x000fea0003800000 */
[----:B------:R-:W-:Y:S01]  /*3e50*/  UMOV UR4, 0x10 ;  /* 0x0000001000047882 */ /* 0x000fe20000000000 */
[----:B------:R-:W-:Y:S01]  /*3e60*/  HFMA2 R0, -RZ, RZ, 0, 5.9604644775390625e-08 ;  /* 0x00000001ff007431 */ /* 0x000fe200000001ff */
[----:B------:R-:W-:-:S03]  /*3e70*/  MOV R2, 0xffff ;  /* 0x0000ffff00027802 */ /* 0x000fc60000000f00 */
[----:B------:R-:W-:Y:S04]  /*3e80*/  DEPBAR.LE SB2, 0x36 ;  /* 0x0000ad800000791a */ /* 0x000fe80000000000 */
[----:B------:R-:W2:Y:S02]  /*3e90*/  UTCATOMSWS.FIND_AND_SET.ALIGN UP0, UR4, UR4 ;  /* 0x00000004000475e3 */ /* 0x000ea40008000800 */
[----:B--2---:R-:W-:Y:S01]  /*3ea0*/  MOV R3, UR4 ;  /* 0x0000000400037c02 */ /* 0x004fe20008000f00 */
[----:B------:R-:W-:Y:S06]  /*3eb0*/  BRA.U UP0, `(.L_x_66) ;  /* 0x0000000100187547 */ /* 0x000fec000b800000 */
.L_x_67:
[----:B------:R-:W-:Y:S05]  /*3ec0*/  NANOSLEEP 0x64 ;  /* 0x000000640000795d */ /* 0x000fea0003800000 */
[----:B------:R-:W-:-:S05]  /*3ed0*/  UMOV UR4, 0x10 ;  /* 0x0000001000047882 */ /* 0x000fca0000000000 */
[----:B------:R-:W-:Y:S04]  /*3ee0*/  DEPBAR.LE SB2, 0x36 ;  /* 0x0000ad800000791a */ /* 0x000fe80000000000 */
[----:B------:R-:W2:Y:S02]  /*3ef0*/  UTCATOMSWS.FIND_AND_SET.ALIGN UP0, UR4, UR4 ;  /* 0x00000004000475e3 */ /* 0x000ea40008000800 */
[----:B--2---:R-:W-:Y:S01]  /*3f00*/  MOV R3, UR4 ;  /* 0x0000000400037c02 */ /* 0x004fe20008000f00 */
[----:B------:R-:W-:Y:S05]  /*3f10*/  BRA.U !UP0, `(.L_x_67) ;  /* 0xfffffffd08e87547 */ /* 0x000fea000b83ffff */
.L_x_66:
[-C--:B------:R-:W-:Y:S02]  /*3f20*/  SHF.L.U32 R2, R2, R3.reuse, RZ ;  /* 0x0000000302027219 */ /* 0x080fe400000006ff */
[----:B------:R-:W-:Y:S01]  /*3f30*/  SHF.L.U32 R0, R0, R3, RZ ;  /* 0x0000000300007219 */ /* 0x000fe200000006ff */
[----:B------:R-:W-:Y:S02]  /*3f40*/  IMAD.SHL.U32 R3, R3, 0x20, RZ ;  /* 0x0000002003037824 */ /* 0x000fe400078e00ff */
[----:B------:R2:W-:Y:S04]  /*3f50*/  ATOMS.OR RZ, [UR5+0x14], R2 ;  /* 0x00001402ffff798c */ /* 0x0005e8000b000005 */
[----:B------:R2:W-:Y:S04]  /*3f60*/  ATOMS.OR RZ, [UR5+0x18], R0 ;  /* 0x00001800ffff798c */ /* 0x0005e8000b000005 */
[----:B------:R2:W-:Y:S01]  /*3f70*/  STS [UR6+0x200], R3 ;  /* 0x00020003ff007988 */ /* 0x0005e20008000806 */
[----:B------:R-:W-:Y:S05]  /*3f80*/  BRA `(.L_x_65) ;  /* 0x0000000000107947 */ /* 0x000fea0003800000 */
.L_x_64:
[----:B------:R-:W-:Y:S02]  /*3f90*/  MOV R0, 0xffffffff ;  /* 0xffffffff00007802 */ /* 0x000fe40000000f00 */
[----:B------:R-:W-:-:S03]  /*3fa0*/  MOV R2, 0x3fd0 ;  /* 0x00003fd000027802 */ /* 0x000fc60000000f00 */
[----:B------:R2:W-:Y:S04]  /*3fb0*/  STS [UR6+0x200], R0 ;  /* 0x00020000ff007988 */ /* 0x0005e80008000806 */
[----:B-12--5:R-:W-:Y:S05]  /*3fc0*/  CALL.REL.NOINC `($__internal_1_$__cuda_sm10x_tcgen05_guardrail_trap_phase_invalid_during_alloc) ;  /* 0x0000006c00887944 */ /* 0x026fea0003c00000 */
.L_x_65:
[----:B------:R-:W-:Y:S05]  /*3fd0*/  WARPSYNC.ALL ;  /* 0x0000000000007948 */ /* 0x000fea0003800000 */
[----:B------:R-:W3:Y:S01]  /*3fe0*/  S2UR UR4, SR_CgaCtaId ;  /* 0x00000000000479c3 */ /* 0x000ee20000008800 */
[----:B------:R-:W-:Y:S01]  /*3ff0*/  UMOV UR15, 0x400 ;  /* 0x00000400000f7882 */ /* 0x000fe20000000000 */
[----:B------:R-:W-:-:S06]  /*4000*/  NOP ;  /* 0x0000000000007918 */ /* 0x000fcc0000000000 */
[----:B------:R-:W-:Y:S06]  /*4010*/  BAR.ARV 0x6, 0xa0 ;  /* 0x0182800000007b1d */ /* 0x000fec0000002000 */
[----:B------:R-:W4:Y:S01]  /*4020*/  LDCU UR5, c[0x0][0x390] ;  /* 0x00007200ff0577ac */ /* 0x000f220008000800 */
[----:B------:R-:W-:Y:S01]  /*4030*/  IMAD.MOV.U32 R8, RZ, RZ, 0x1 ;  /* 0x00000001ff087424 */ /* 0x000fe200078e00ff */
[----:B------:R-:W1:Y:S01]  /*4040*/  LDCU UR6, c[0x0][0x390] ;  /* 0x00007200ff0677ac */ /* 0x000e620008000800 */
[----:B------:R-:W-:Y:S01]  /*4050*/  UMOV UR18, URZ ;  /* 0x000000ff00127c82 */ /* 0x000fe20008000000 */
[----:B------:R-:W-:Y:S01]  /*4060*/  UMOV UR12, URZ ;  /* 0x000000ff000c7c82 */ /* 0x000fe20008000000 */
[----:B---3--:R-:W-:Y:S01]  /*4070*/  ULEA UR15, UR4, UR15, 0x18 ;  /* 0x0000000f040f7291 */ /* 0x008fe2000f8ec0ff */
[----:B------:R-:W-:Y:S01]  /*4080*/  UMOV UR20, 0x0 ;  /* 0x0000000000147882 */ /* 0x000fe20000000000 */
[----:B------:R-:W-:-:S02]  /*4090*/  UMOV UR21, 0x8218010 ;  /* 0x0821801000157882 */ /* 0x000fc40000000000 */
[----:B------:R-:W-:Y:S02]  /*40a0*/  UIADD3 UR17, UPT, UPT, UR15, 0x8600, URZ ;  /* 0x000086000f117890 */ /* 0x000fe4000fffe0ff */
[----:B----4-:R-:W-:-:S03]  /*40b0*/  UIADD3 UR5, UPT, UPT, UR5, 0x1f, URZ ;  /* 0x0000001f05057890 */ /* 0x010fc6000fffe0ff */
[----:B------:R-:W2:Y:S01]  /*40c0*/  LDS R9, [UR15+0x200] ;  /* 0x0002000fff097984 */ /* 0x000ea20008000800 */
[----:B------:R-:W-:Y:S02]  /*40d0*/  USHF.R.U32.HI UR17, URZ, 0x4, UR17 ;  /* 0x00000004ff117899 */ /* 0x000fe40008011611 */
[----:B------:R-:W-:Y:S02]  /*40e0*/  USHF.R.S32.HI UR4, URZ, 0x1f, UR5 ;  /* 0x0000001fff047899 */ /* 0x000fe40008011405 */
[----:B------:R-:W-:Y:S02]  /*40f0*/  ULOP3.LUT UR17, UR17, 0x3fff, URZ, 0xc0, !UPT ;  /* 0x00003fff11117892 */ /* 0x000fe4000f8ec0ff */
[----:B------:R-:W-:Y:S02]  /*4100*/  ULEA.HI UR4, UR4, UR5, URZ, 0x5 ;  /* 0x0000000504047291 */ /* 0x000fe4000f8f28ff */
[----:B------:R-:W-:Y:S02]  /*4110*/  UIADD3 UR5, UPT, UPT, UR15, 0x20600, URZ ;  /* 0x000206000f057890 */ /* 0x000fe4000fffe0ff */
[----:B------:R-:W-:-:S02]  /*4120*/  USHF.R.S32.HI UR22, URZ, 0x5, UR4 ;  /* 0x00000005ff167899 */ /* 0x000fc40008011404 */
[----:B------:R-:W-:Y:S02]  /*4130*/  UIADD3 UR4, UPT, UPT, UR15, 0x1b8, URZ ;  /* 0x000001b80f047890 */ /* 0x000fe4000fffe0ff */
[----:B------:R-:W-:Y:S02]  /*4140*/  UISETP.LT.AND UP0, UPT, UR22, 0x1, UPT ;  /* 0x000000011600788c */ /* 0x000fe4000bf01270 */
[----:B------:R-:W-:Y:S02]  /*4150*/  USHF.R.U32.HI UR5, URZ, 0x4, UR5 ;  /* 0x00000004ff057899 */ /* 0x000fe40008011605 */
[----:B------:R-:W-:Y:S02]  /*4160*/  USEL UR24, UR22, 0x1, !UP0 ;  /* 0x0000000116187887 */ /* 0x000fe4000c000000 */
[----:B------:R-:W-:Y:S02]  /*4170*/  UPRMT UR23, URZ, 0x654, UR4 ;  /* 0x00000654ff177896 */ /* 0x000fe40008000004 */
[----:B------:R-:W-:-:S02]  /*4180*/  ULOP3.LUT UR16, UR5, 0x3fff, URZ, 0xc0, !UPT ;  /* 0x00003fff05107892 */ /* 0x000fc4000f8ec0ff */
[----:B------:R-:W-:Y:S02]  /*4190*/  UIADD3 UR24, UPT, UPT, -UR24, URZ, URZ ;  /* 0x000000ff18187290 */ /* 0x000fe4000fffe1ff */
[----:B-1----:R-:W-:Y:S01]  /*41a0*/  UISETP.GE.AND UP4, UPT, UR6, 0x1, UPT ;  /* 0x000000010600788c */ /* 0x002fe2000bf86270 */
[C---:B--2---:R-:W-:Y:S01]  /*41b0*/  VIADD R3, R9.reuse, 0x80 ;  /* 0x0000008009037836 */ /* 0x044fe20000000000 */
[----:B------:R-:W-:-:S04]  /*41c0*/  LOP3.LUT R2, R9, 0xffff, RZ, 0xc0, !PT ;  /* 0x0000ffff09027812 */ /* 0x000fc800078ec0ff */
[----:B------:R-:W-:-:S05]  /*41d0*/  LOP3.LUT R3, R3, 0xffff, RZ, 0xc0, !PT ;  /* 0x0000ffff03037812 */ /* 0x000fca00078ec0ff */
[----:B------:R1:W-:Y:S02]  /*41e0*/  STL.64 [R1], R2 ;  /* 0x0000000201007387 */ /* 0x0003e40000100a00 */
[----:B-1----:R-:W-:-:S07]  /*41f0*/  CS2R R2, SRZ ;  /* 0x0000000000027805 */ /* 0x002fce000001ff00 */
.L_x_74:
[----:B-1----:R-:W-:-:S04]  /*4200*/  SHF.L.U32 R5, R3, 0x1f, RZ ;  /* 0x0000001f03057819 */ /* 0x002fc800000006ff */
[----:B------:R-:W1:Y:S02]  /*4210*/  SYNCS.PHASECHK.TRANS64.TRYWAIT P0, [UR15+0x1b0], R5 ;  /* 0x0001b005ff0075a7 */ /* 0x000e64000800110f */
[----:B-12-4-:R-:W-:Y:S05]  /*4220*/  @!P0 BRA `(.L_x_68) ;  /* 0x0000006400a08947 */ /* 0x016fea0003800000 */
.L_x_174:
[----:B-1----:R-:W1:Y:S01]  /*4230*/  LDS.128 R4, [UR15+0x1f0] ;  /* 0x0001f00fff047984 */ /* 0x002e620008000c00 */
[----:B------:R-:W-:Y:S01]  /*4240*/  ULEA UR19, UR18, UR15, 0x3 ;  /* 0x0000000f12137291 */ /* 0x000fe2000f8e18ff */
[----:B------:R-:W-:Y:S01]  /*4250*/  SHF.L.U32 R0, R8, 0x1f, RZ ;  /* 0x0000001f08007819 */ /* 0x000fe200000006ff */
[----:B------:R-:W-:Y:S01]  /*4260*/  @!PT LDS RZ, [RZ] ;  /* 0x00000000fffff984 */ /* 0x000fe20000000800 */
[----:B------:R-:W-:Y:S01]  /*4270*/  @!PT LDS RZ, [RZ] ;  /* 0x00000000fffff984 */ /* 0x000fe20000000800 */
[----:B------:R-:W-:Y:S01]  /*4280*/  @!PT LDS RZ, [RZ] ;  /* 0x00000000fffff984 */ /* 0x000fe20000000800 */
[----:B------:R-:W-:Y:S01]  /*4290*/  @!PT LDS RZ, [RZ] ;  /* 0x00000000fffff984 */ /* 0x000fe20000000800 */
[----:B------:R2:W-:Y:S06]  /*42a0*/  MEMBAR.ALL.CTA ;  /* 0x0000000000007992 */ /* 0x0005ec0000008000 */
[----:B--2---:R-:W2:Y:S02]  /*42b0*/  FENCE.VIEW.ASYNC.S ;  /* 0x00000000000073c6 */ /* 0x004ea40000000000 */
[----:B--2---:R-:W-:Y:S01]  /*42c0*/  SYNCS.ARRIVE.TRANS64.RED.A1T0 RZ, [UR23], RZ ;  /* 0x000000ffffff79a7 */ /* 0x004fe20008100417 */
[----:B------:R-:W2:Y:S01]  /*42d0*/  SYNCS.PHASECHK.TRANS64.TRYWAIT P0, [UR19+0x1d0], R0 ;  /* 0x0001d000ff0075a7 */ /* 0x000ea20008001113 */
[----:B-1----:R-:W-:Y:S01]  /*42e0*/  LOP3.LUT P2, RZ, R6, 0x1, RZ, 0xc0, !PT ;  /* 0x0000000106ff7812 */ /* 0x002fe2000784c0ff */
[----:B--2---:R-:W-:-:S12]  /*42f0*/  @!P0 BRA `(.L_x_69) ;  /* 0x0000006400848947 */ /* 0x004fd80003800000 */
.L_x_176:
[----:B------:R-:W-:Y:S05]  /*4300*/  BRA.U !UP4, `(.L_x_70) ;  /* 0x000000010cb07547 */ /* 0x000fea000b800000 */
[----:B-1----:R-:W-:Y:S01]  /*4310*/  IMAD.U32 R0, RZ, RZ, UR18 ;  /* 0x00000012ff007e24 */ /* 0x002fe2000f8e00ff */
[----:B------:R-:W-:-:S04]  /*4320*/  ULEA UR4, UR12, UR15, 0x3 ;  /* 0x0000000f0c047291 */ /* 0x000fc8000f8e18ff */
[----:B------:R-:W-:Y:S02]  /*4330*/  LEA R4, R0, R1, 0x2 ;  /* 0x0000000100047211 */ /* 0x000fe400078e10ff */
[----:B------:R-:W-:-:S04]  /*4340*/  SHF.L.U32 R0, R2, 0x1f, RZ ;  /* 0x0000001f02007819 */ /* 0x000fc800000006ff */
[----:B------:R-:W5:Y:S01]  /*4350*/  LDL R4, [R4] ;  /* 0x0000000004047983 */ /* 0x000f620000100800 */
[----:B------:R1:W2:Y:S01]  /*4360*/  SYNCS.PHASECHK.TRANS64.TRYWAIT P1, [UR4], R0 ;  /* 0x00000000ff0075a7 */ /* 0x0002a20008021104 */
[----:B------:R-:W-:Y:S01]  /*4370*/  UPLOP3.LUT UP2, UPT, UPT, UPT, UPT, 0x40, 0x4 ;  /* 0x000000000004789c */ /* 0x000fe20003f4e870 */
[----:B------:R-:W-:Y:S01]  /*4380*/  UMOV UR14, UR24 ;  /* 0x00000018000e7c82 */ /* 0x000fe20008000000 */
[----:B------:R-:W-:Y:S01]  /*4390*/  UMOV UR13, UR22 ;  /* 0x00000016000d7c82 */ /* 0x000fe20008000000 */
[----:B------:R-:W-:-:S08]  /*43a0*/  UMOV UR5, UR12 ;  /* 0x0000000c00057c82 */ /* 0x000fd00008000000 */
.L_x_73:
[----:B------:R-:W-:Y:S02]  /*43b0*/  UIADD3 UR14, UPT, UPT, UR14, 0x1, URZ ;  /* 0x000000010e0e7890 */ /* 0x000fe4000fffe0ff */
[----:B------:R-:W-:Y:S02]  /*43c0*/  ULEA UR11, UR5, UR15, 0x3 ;  /* 0x0000000f050b7291 */ /* 0x000fe4000f8e18ff */
[----:B------:R-:W-:Y:S01]  /*43d0*/  UISETP.NE.AND UP3, UPT, UR14, URZ, UPT ;  /* 0x000000ff0e00728c */ /* 0x000fe2000bf65270 */
[----:B--234-:R-:W-:Y:S10]  /*43e0*/  @P1 BRA `(.L_x_71) ;  /* 0x00000000000c1947 */ /* 0x01cff40003800000 */
[----:B------:R-:W-:Y:S04]  /*43f0*/  SHF.L.U32 R5, R2, 0x1f, RZ ;  /* 0x0000001f02057819 */ /* 0x000fe800000006ff */
[----:B------:R-:W2:Y:S02]  /*4400*/  SYNCS.PHASECHK.TRANS64.TRYWAIT P0, [UR11], R5 ;  /* 0x00000005ff0075a7 */ /* 0x000ea4000800110b */
[----:B--2---:R-:W-:Y:S05]  /*4410*/  @!P0 BRA `(.L_x_72) ;  /* 0x0000006400548947 */ /* 0x004fea0003800000 */
.L_x_71:
[----:B------:R-:W-:Y:S01]  /*4420*/  UISETP.NE.AND UP0, UPT, UR13, 0x1, UPT ;  /* 0x000000010d00788c */ /* 0x000fe2000bf05270 */
[----:B------:R-:W-:Y:S01]  /*4430*/  PLOP3.LUT P1, PT, PT, PT, PT, 0x80, 0x8 ;  /* 0x000000000008781c */ /* 0x000fe20003f2f070 */
[----:B------:R-:W-:Y:S02]  /*4440*/  UIADD3 UR4, UPT, UPT, UR5, 0x1, URZ ;  /* 0x0000000105047890 */ /* 0x000fe4000fffe0ff */
[----:B------:R-:W-:Y:S02]  /*4450*/  USHF.L.U32 UR5, UR5, 0x8, URZ ;  /* 0x0000000805057899 */ /* 0x000fe400080006ff */
[----:B------:R-:W-:Y:S01]  /*4460*/  UISETP.NE.AND UP1, UPT, UR4, 0x18, UPT ;  /* 0x000000180400788c */ /* 0x000fe2000bf25270 */
[----:B------:R-:W-:Y:S01]  /*4470*/  PLOP3.LUT P0, PT, PT, PT, UP0, 0x80, 0x8 ;  /* 0x000000000008781c */ /* 0x000fe20003f0f008 */
[----:B------:R-:W-:Y:S02]  /*4480*/  UIADD3 UR8, UPT, UPT, UR17, UR5, URZ ;  /* 0x0000000511087290 */ /* 0x000fe4000fffe0ff */
[----:B------:R-:W-:Y:S02]  /*4490*/  USEL UR6, URZ, 0x1, UP1 ;  /* 0x00000001ff067887 */ /* 0x000fe40008800000 */
[----:B------:R-:W-:Y:S01]  /*44a0*/  USEL UR12, UR4, URZ, UP1 ;  /* 0x000000ff040c7287 */ /* 0x000fe20008800000 */
[----:B------:R-:W-:Y:S01]  /*44b0*/  UMOV UR9, 0x40004040 ;  /* 0x4000404000097882 */ /* 0x000fe20000000000 */
[----:B------:R-:W-:Y:S02]  /*44c0*/  UMOV UR7, 0x40004040 ;  /* 0x4000404000077882 */ /* 0x000fe40000000000 */
[----:B------:R-:W-:Y:S01]  /*44d0*/  @UP0 ULEA UR4, UR12, UR15, 0x3 ;  /* 0x0000000f0c040291 */ /* 0x000fe2000f8e18ff */
[----:B------:R-:W-:Y:S01]  /*44e0*/  LOP3.LUT R2, R2, UR6, RZ, 0x3c, !PT ;  /* 0x0000000602027c12 */ /* 0x000fe2000f8e3cff */
[----:B------:R-:W-:Y:S02]  /*44f0*/  UIADD3 UR6, UPT, UPT, UR16, UR5, URZ ;  /* 0x0000000510067290 */ /* 0x000fe4000fffe0ff */
[----:B------:R-:W-:Y:S01]  /*4500*/  UIADD3 UR13, UPT, UPT, UR13, -0x1, URZ ;  /* 0xffffffff0d0d7890 */ /* 0x000fe2000fffe0ff */
[----:B-1----:R-:W-:Y:S01]  /*4510*/  @P0 SHF.L.U32 R0, R2, 0x1f, RZ ;  /* 0x0000001f02000819 */ /* 0x002fe200000006ff */
[----:B------:R-:W-:Y:S03]  /*4520*/  UMOV UR5, UR12 ;  /* 0x0000000c00057c82 */ /* 0x000fe60008000000 */
[----:B------:R3:W4:Y:S01]  /*4530*/  @P0 SYNCS.PHASECHK.TRANS64.TRYWAIT P1, [UR4], R0 ;  /* 0x00000000ff0005a7 */ /* 0x0007220008021104 */
[----:B------:R-:W-:Y:S11]  /*4540*/  ELECT P0, URZ, PT ;  /* 0x0000000000ff782f */ /* 0x000ff60003800000 */
[----:B------:R-:W-:Y:S02]  /*4550*/  @!UPT UIADD3 URZ, UPT, UPT, URZ, URZ, URZ ;  /* 0x000000fffffff290 */ /* 0x000fe4000fffe0ff */
[----:B-----5:R-:W-:Y:S01]  /*4560*/  @P0 R2UR.BROADCAST UR10, R4 ;  /* 0x00000000040a02ca */ /* 0x020fe200008e0000 */
[----:B------:R-:W-:Y:S11]  /*4570*/  UIADD3 UR4, UPT, UPT, UR11, 0xc0, URZ ;  /* 0x000000c00b047890 */ /* 0x000ff6000fffe0ff */
[----:B------:R-:W-:Y:S01]  /*4580*/  @!UPT UIADD3 URZ, UPT, UPT, URZ, URZ, URZ ;  /* 0x000000fffffff290 */ /* 0x000fe2000fffe0ff */
[----:B------:R3:W-:Y:S01]  /*4590*/  UTCQMMA gdesc[UR8], gdesc[UR6], tmem[UR10], tmem[UR20], idesc[UR21], UP2 ;  /* 0x00ff1406080075ea */ /* 0x0007e2000900030a */
[----:B------:R-:W-:Y:S01]  /*45a0*/  UPLOP3.LUT UP2, UPT, UPT, UPT, UPT, 0x80, 0x8 ;  /* 0x000000000008789c */ /* 0x000fe20003f4f070 */
[----:B------:R3:W-:Y:S01]  /*45b0*/  UTCBAR [UR4], URZ ;  /* 0x000000ff040073e9 */ /* 0x0007e200080000ff */
[----:B------:R-:W-:Y:S09]  /*45c0*/  BRA.U UP3, `(.L_x_73) ;  /* 0xfffffffd03787547 */ /* 0x000ff2000b83ffff */
.L_x_70:
[----:B---3--:R-:W-:Y:S01]  /*45d0*/  UIADD3 UR4, UPT, UPT, UR18, 0x1, URZ ;  /* 0x0000000112047890 */ /* 0x008fe2000fffe0ff */
[----:B------:R-:W-:Y:S01]  /*45e0*/  LOP3.LUT R3, R3, 0x1, RZ, 0x3c, !PT ;  /* 0x0000000103037812 */ /* 0x000fe200078e3cff */
[----:B------:R-:W-:Y:S02]  /*45f0*/  UIADD3 UR5, UPT, UPT, UR19, 0x1c0, URZ ;  /* 0x000001c013057890 */ /* 0x000fe4000fffe0ff */
[----:B------:R-:W-:-:S04]  /*4600*/  UISETP.NE.AND UP0, UPT, UR4, 0x2, UPT ;  /* 0x000000020400788c */ /* 0x000fc8000bf05270 */
[----:B------:R-:W-:Y:S02]  /*4610*/  USEL UR6, URZ, 0x1, UP0 ;  /* 0x00000001ff067887 */ /* 0x000fe40008000000 */
[----:B------:R-:W-:Y:S01]  /*4620*/  USEL UR18, UR4, URZ, UP0 ;  /* 0x000000ff04127287 */ /* 0x000fe20008000000 */
[----:B------:R2:W-:Y:S03]  /*4630*/  UTCBAR [UR5], URZ ;  /* 0x000000ff050073e9 */ /* 0x0005e600080000ff */
[----:B------:R-:W-:Y:S01]  /*4640*/  LOP3.LUT R8, R8, UR6, RZ, 0x3c, !PT ;  /* 0x0000000608087c12 */ /* 0x000fe2000f8e3cff */
[----:B------:R-:W-:Y:S07]  /*4650*/  @P2 BRA `(.L_x_74) ;  /* 0xfffffff800e82947 */ /* 0x000fee000383ffff */
[----:B------:R-:W3:Y:S01]  /*4660*/  S2UR UR6, SR_CgaCtaId ;  /* 0x00000000000679c3 */ /* 0x000ee20000008800 */
[----:B------:R-:W-:Y:S01]  /*4670*/  ELECT P0, URZ, PT ;  /* 0x0000000000ff782f */ /* 0x000fe20003800000 */
[----:B-1----:R-:W-:Y:S01]  /*4680*/  IMAD.MOV.U32 R0, RZ, RZ, 0x1 ;  /* 0x00000001ff007424 */ /* 0x002fe200078e00ff */
[----:B------:R-:W-:Y:S01]  /*4690*/  UIADD3 UR15, UPT, UPT, UR15, 0x1d0, URZ ;  /* 0x000001d00f0f7890 */ /* 0x000fe2000fffe0ff */
[----:B------:R-:W-:Y:S01]  /*46a0*/  SHF.L.U32 R3, R8, 0x1f, RZ ;  /* 0x0000001f08037819 */ /* 0x000fe200000006ff */
[----:B------:R-:W-:-:S03]  /*46b0*/  UMOV UR4, 0x40 ;  /* 0x0000004000047882 */ /* 0x000fc60000000000 */
[----:B------:R-:W-:Y:S01]  /*46c0*/  UVIRTCOUNT.DEALLOC.SMPOOL 0x80 ;  /* 0x000000800000784c */ /* 0x000fe20000000000 */
[----:B---3--:R-:W-:Y:S02]  /*46d0*/  ULEA UR6, UR6, UR4, 0x18 ;  /* 0x0000000406067291 */ /* 0x008fe4000f8ec0ff */
[----:B------:R-:W-:-:S07]  /*46e0*/  ULEA UR4, UR18, UR15, 0x3 ;  /* 0x0000000f12047291 */ /* 0x000fce000f8e18ff */
[----:B------:R1:W-:Y:S02]  /*46f0*/  @P0 STS.U8 [UR6+0x1c], R0 ;  /* 0x00001c00ff000988 */ /* 0x0003e40008000006 */
[----:B------:R-:W3:Y:S02]  /*4700*/  SYNCS.PHASECHK.TRANS64.TRYWAIT P0, [UR4], R3 ;  /* 0x00000003ff0075a7 */ /* 0x000ee40008001104 */
[----:B-1-3--:R-:W-:Y:S05]  /*4710*/  @!P0 BRA `(.L_x_75) ;  /* 0x0000006000ac8947 */ /* 0x00afea0003800000 */
.L_x_179:
[----:B------:R-:W-:-:S04]  /*4720*/  UIADD3 UR4, UPT, UPT, UR18, 0x1, URZ ;  /* 0x0000000112047890 */ /* 0x000fc8000fffe0ff */
[----:B------:R-:W-:-:S04]  /*4730*/  UISETP.NE.AND UP0, UPT, UR4, 0x2, UPT ;  /* 0x000000020400788c */ /* 0x000fc8000bf05270 */
[----:B--2---:R-:W-:Y:S02]  /*4740*/  USEL UR5, URZ, 0x1, UP0 ;  /* 0x00000001ff057887 */ /* 0x004fe40008000000 */
[----:B------:R-:W-:-:S04]  /*4750*/  USEL UR4, UR4, URZ, UP0 ;  /* 0x000000ff04047287 */ /* 0x000fc80008000000 */
[----:B------:R-:W-:Y:S01]  /*4760*/  ULEA UR4, UR4, UR15, 0x3 ;  /* 0x0000000f04047291 */ /* 0x000fe2000f8e18ff */
[----:B-1----:R-:W-:-:S04]  /*4770*/  LOP3.LUT R3, R8, UR5, RZ, 0x3c, !PT ;  /* 0x0000000508037c12 */ /* 0x002fc8000f8e3cff */
[----:B------:R-:W-:-:S04]  /*4780*/  SHF.L.U32 R3, R3, 0x1f, RZ ;  /* 0x0000001f03037819 */ /* 0x000fc800000006ff */
[----:B------:R-:W1:Y:S02]  /*4790*/  SYNCS.PHASECHK.TRANS64.TRYWAIT P0, [UR4], R3 ;  /* 0x00000003ff0075a7 */ /* 0x000e640008001104 */
[----:B-1----:R-:W-:Y:S05]  /*47a0*/  @!P0 BRA `(.L_x_76) ;  /* 0x0000006000a08947 */ /* 0x002fea0003800000 */
.L_x_181:
[----:B------:R-:W-:Y:S01]  /*47b0*/  NOP ;  /* 0x0000000000007918 */ /* 0x000fe20000000000 */
[----:B-1----:R-:W1:Y:S01]  /*47c0*/  LDS R0, [UR6+0x14] ;  /* 0x00001406ff007984 */ /* 0x002e620008000800 */
[----:B------:R-:W-:Y:S01]  /*47d0*/  LOP3.LUT R2, R9, 0xffff, RZ, 0xc0, !PT ;  /* 0x0000ffff09027812 */ /* 0x000fe200078ec0ff */
[----:B------:R-:W-:Y:S02]  /*47e0*/  IMAD.MOV.U32 R3, RZ, RZ, 0xffff ;  /* 0x0000ffffff037424 */ /* 0x000fe400078e00ff */
[----:B------:R-:W-:Y:S01]  /*47f0*/  IMAD.MOV.U32 R5, RZ, RZ, 0x1 ;  /* 0x00000001ff057424 */ /* 0x000fe200078e00ff */
[----:B------:R-:W-:-:S04]  /*4800*/  SHF.R.U32.HI R2, RZ, 0x5, R2 ;  /* 0x00000005ff027819 */ /* 0x000fc80000011602 */
[-C--:B------:R-:W-:Y:S02]  /*4810*/  SHF.L.U32 R3, R3, R2.reuse, RZ ;  /* 0x0000000203037219 */ /* 0x080fe400000006ff */
[----:B------:R-:W-:Y:S02]  /*4820*/  SHF.L.U32 R5, R5, R2, RZ ;  /* 0x0000000205057219 */ /* 0x000fe400000006ff */
[----:B-1----:R-:W-:-:S04]  /*4830*/  LOP3.LUT R0, R0, R3, RZ, 0xc0, !PT ;  /* 0x0000000300007212 */ /* 0x002fc800078ec0ff */
[----:B------:R-:W-:-:S13]  /*4840*/  ISETP.NE.AND P0, PT, R0, R3, PT ;  /* 0x000000030000720c */ /* 0x000fda0003f05270 */
[----:B------:R-:W-:Y:S05]  /*4850*/  @P0 BRA `(.L_x_77) ;  /* 0x00000000005c0947 */ /* 0x000fea0003800000 */
[----:B------:R-:W1:Y:S02]  /*4860*/  LDS R0, [UR6+0x18] ;  /* 0x00001806ff007984 */ /* 0x000e640008000800 */
[----:B-1----:R-:W-:-:S04]  /*4870*/  LOP3.LUT R0, R0, R5, RZ, 0xc0, !PT ;  /* 0x0000000500007212 */ /* 0x002fc800078ec0ff */
[----:B------:R-:W-:-:S13]  /*4880*/  ISETP.NE.AND P0, PT, R0, R5, PT ;  /* 0x000000050000720c */ /* 0x000fda0003f05270 */
[----:B------:R-:W-:Y:S05]  /*4890*/  @P0 BRA `(.L_x_78) ;  /* 0x0000000000400947 */ /* 0x000fea0003800000 */
[----:B------:R-:W-:Y:S01]  /*48a0*/  R2UR UR4, R3 ;  /* 0x00000000030472ca */ /* 0x000fe200000e0000 */
[----:B------:R-:W1:Y:S01]  /*48b0*/  S2R R2, SR_LANEID ;  /* 0x0000000000027919 */ /* 0x000e620000000000 */
[----:B------:R-:W-:-:S04]  /*48c0*/  LOP3.LUT R5, RZ, R5, RZ, 0x33, !PT ;  /* 0x00000005ff057212 */ /* 0x000fc800078e33ff */
[----:B------:R-:W2:Y:S07]  /*48d0*/  REDUX UR7, R5 ;  /* 0x00000000050773c4 */ /* 0x000eae0000000000 */
[----:B------:R-:W-:-:S03]  /*48e0*/  ULOP3.LUT UR5, URZ, UR4, URZ, 0x33, !UPT ;  /* 0x00000004ff057292 */ /* 0x000fc6000f8e33ff */
[----:B------:R-:W-:Y:S02]  /*48f0*/  VOTEU.ANY UR4, UPT, PT ;  /* 0x0000000000047886 */ /* 0x000fe400038e0100 */
[----:B------:R-:W-:Y:S01]  /*4900*/  UFLO.U32 UR4, UR4 ;  /* 0x00000004000472bd */ /* 0x000fe200080e0000 */
[----:B------:R-:W-:-:S04]  /*4910*/  IMAD.U32 R0, RZ, RZ, UR5 ;  /* 0x00000005ff007e24 */ /* 0x000fc8000f8e00ff */
[----:B------:R-:W3:Y:S02]  /*4920*/  REDUX UR8, R0 ;  /* 0x00000000000873c4 */ /* 0x000ee40000000000 */
[----:B------:R1:W-:Y:S02]  /*4930*/  UTCATOMSWS.AND URZ, UR5 ;  /* 0x0000000500ff79e3 */ /* 0x0003e40008000000 */
[----:B-1----:R-:W-:Y:S01]  /*4940*/  ISETP.EQ.U32.AND P0, PT, R2, UR4, PT ;  /* 0x0000000402007c0c */ /* 0x002fe2000bf02070 */
[----:B--2---:R-:W-:Y:S02]  /*4950*/  IMAD.U32 R2, RZ, RZ, UR7 ;  /* 0x00000007ff027e24 */ /* 0x004fe4000f8e00ff */
[----:B---3--:R-:W-:-:S10]  /*4960*/  IMAD.U32 R3, RZ, RZ, UR8 ;  /* 0x00000008ff037e24 */ /* 0x008fd4000f8e00ff */
[----:B------:R1:W-:Y:S04]  /*4970*/  @P0 ATOMS.AND RZ, [UR6+0x14], R3 ;  /* 0x00001403ffff098c */ /* 0x0003e8000a800006 */
[----:B------:R1:W-:Y:S01]  /*4980*/  @P0 ATOMS.AND RZ, [UR6+0x18], R2 ;  /* 0x00001802ffff098c */ /* 0x0003e2000a800006 */
[----:B------:R-:W-:Y:S05]  /*4990*/  BRA `(.L_x_79) ;  /* 0x0000000000147947 */ /* 0x000fea0003800000 */
.L_x_78:
[----:B------:R-:W-:Y:S02]  /*49a0*/  MOV R2, 0x49c0 ;  /* 0x000049c000027802 */ /* 0x000fe40000000f00 */
[----:B----45:R-:W-:Y:S05]  /*49b0*/  CALL.REL.NOINC `($__internal_0_$__cuda_sm10x_tcgen05_guardrail_trap_col_being_dealloced_not_returned_by_alloc) ;  /* 0x0000006400007944 */ /* 0x030fea0003c00000 */
[----:B------:R-:W-:Y:S05]  /*49c0*/  BRA `(.L_x_79) ;  /* 0x0000000000087947 */ /* 0x000fea0003800000 */
.L_x_77:
[----:B------:R-:W-:Y:S02]  /*49d0*/  MOV R2, 0x49f0 ;  /* 0x000049f000027802 */ /* 0x000fe40000000f00 */
[----:B----45:R-:W-:Y:S05]  /*49e0*/  CALL.REL.NOINC `($__internal_2_$__cuda_sm10x_tcgen05_guardrail_trap_unallocated_columns_being_dealloced) ;  /* 0x00000064000c7944 */ /* 0x030fea0003c00000 */
.L_x_79:
[----:B------:R-:W-:Y:S01]  /*49f0*/  NOP ;  /* 0x0000000000007918 */ /* 0x000fe20000000000 */
[----:B------:R-:W-:Y:S05]  /*4a00*/  EXIT ;  /* 0x000000000000794d */ /* 0x000fea0003800000 */
.L_x_63:
[----:B------:R-:W2:Y:S01]  /*4a10*/  LDCU UR5, c[0x0][0x384] ;  /* 0x00007080ff0577ac */ /* 0x000ea20008000800 */
[----:B------:R-:W-:Y:S02]  /*4a20*/  UISETP.NE.OR UP0, UPT, UR18, 0x3, !UP3 ;  /* 0x000000031200788c */ /* 0x000fe4000df05670 */
[----:B--2---:R-:W-:-:S07]  /*4a30*/  UIADD3 UR5, UPT, UPT, UR5, 0x7f, URZ ;  /* 0x0000007f05057890 */ /* 0x004fce000fffe0ff */
[----:B------:R-:W-:Y:S05]  /*4a40*/  BRA.U UP0, `(.L_x_80) ;  /* 0x0000001100a47547 */ /* 0x000fea000b800000 */
[----:B------:R-:W-:Y:S01]  /*4a50*/  USHF.R.S32.HI UR4, URZ, 0x1f, UR5 ;  /* 0x0000001fff047899 */ /* 0x000fe20008011405 */
[----:B------:R-:W2:Y:S01]  /*4a60*/  S2UR UR12, SR_CgaCtaId ;  /* 0x00000000000c79c3 */ /* 0x000ea20000008800 */
[----:B------:R-:W3:Y:S01]  /*4a70*/  LDCU UR34, c[0x0][0x370] ;  /* 0x00006e00ff2277ac */ /* 0x000ee20008000800 */
[----:B------:R-:W-:Y:S01]  /*4a80*/  R2UR UR44, R135 ;  /* 0x00000000872c72ca */ /* 0x000fe200000e0000 */
[----:B------:R-:W-:Y:S01]  /*4a90*/  IMAD.MOV.U32 R10, RZ, RZ, 0x1 ;  /* 0x00000001ff0a7424 */ /* 0x000fe200078e00ff */
[----:B------:R-:W-:Y:S01]  /*4aa0*/  R2UR UR38, R160 ;  /* 0x00000000a02672ca */ /* 0x000fe200000e0000 */
[----:B------:R-:W-:Y:S01]  /*4ab0*/  ULEA.HI UR4, UR4, UR5, URZ, 0x7 ;  /* 0x0000000504047291 */ /* 0x000fe2000f8f38ff */
[----:B------:R-:W-:Y:S01]  /*4ac0*/  IMAD.MOV.U32 R8, RZ, RZ, RZ ;  /* 0x000000ffff087224 */ /* 0x000fe200078e00ff */
[----:B------:R-:W3:Y:S01]  /*4ad0*/  LDCU.128 UR40, c[0x0][0xb10] ;  /* 0x00016200ff2877ac */ /* 0x000ee20008000c00 */
[----:B------:R-:W4:Y:S01]  /*4ae0*/  LDC.64 R14, c[0x0][0x348] ;  /* 0x0000d200ff0e7b82 */ /* 0x000f220000000a00 */
[----:B------:R-:W-:Y:S01]  /*4af0*/  USHF.R.S32.HI UR27, URZ, 0x7, UR4 ;  /* 0x00000007ff1b7899 */ /* 0x000fe20008011404 */
[----:B------:R-:W1:Y:S05]  /*4b00*/  LDCU UR31, c[0x0][0x374] ;  /* 0x00006e80ff1f77ac */ /* 0x000e6a0008000800 */
[----:B------:R-:W-:Y:S01]  /*4b10*/  IMAD.U32 R2, RZ, RZ, UR27 ;  /* 0x0000001bff027e24 */ /* 0x000fe2000f8e00ff */
[----:B------:R-:W2:Y:S04]  /*4b20*/  LDCU.64 UR4, c[0x0][0x888] ;  /* 0x00011100ff0477ac */ /* 0x000ea80008000a00 */
[----:B------:R-:W-:Y:S01]  /*4b30*/  IABS R0, R2 ;  /* 0x0000000200007213 */ /* 0x000fe20000000000 */
[----:B------:R-:W1:Y:S03]  /*4b40*/  LDCU.64 UR32, c[0x0][0x890] ;  /* 0x00011200ff2077ac */ /* 0x000e660008000a00 */
[----:B------:R-:W-:Y:S01]  /*4b50*/  R2UR UR28, R0 ;  /* 0x00000000001c72ca */ /* 0x000fe200000e0000 */
[----:B------:R-:W4:Y:S01]  /*4b60*/  LDCU UR24, c[0x0][0xb0c] ;  /* 0x00016180ff1877ac */ /* 0x000f220008000800 */
[----:B------:R-:W4:Y:S01]  /*4b70*/  LDCU UR51, c[0x0][0xb20] ;  /* 0x00016400ff3377ac */ /* 0x000f220008000800 */
[----:B------:R-:W4:Y:S10]  /*4b80*/  LDCU UR29, c[0x0][0x388] ;  /* 0x00007100ff1d77ac */ /* 0x000f340008000800 */
[----:B------:R-:W4:Y:S01]  /*4b90*/  I2F.RP R3, UR28 ;  /* 0x0000001c00037d06 */ /* 0x000f220008209400 */
[----:B--2---:R-:W-:Y:S01]  /*4ba0*/  UISETP.NE.U32.AND UP0, UPT, UR4, URZ, UPT ;  /* 0x000000ff0400728c */ /* 0x004fe2000bf05070 */
[----:B------:R-:W2:Y:S03]  /*4bb0*/  LDCU UR4, c[0x0][0xb30] ;  /* 0x00016600ff0477ac */ /* 0x000ea60008000800 */
[----:B------:R-:W-:Y:S01]  /*4bc0*/  UISETP.NE.AND.EX UP5, UPT, UR5, URZ, UPT, UP0 ;  /* 0x000000ff0500728c */ /* 0x000fe2000bfa5300 */
[----:B------:R-:W-:Y:S01]  /*4bd0*/  UMOV UR25, 0x400 ;  /* 0x0000040000197882 */ /* 0x000fe20000000000 */
[----:B---3--:R-:W-:-:S02]  /*4be0*/  UIMAD.WIDE.U32 UR8, UR34, UR40, URZ ;  /* 0x00000028220872a5 */ /* 0x008fc4000f8e00ff */
[----:B-1----:R-:W-:Y:S01]  /*4bf0*/  UIMAD.WIDE.U32 UR10, UR31, UR43, URZ ;  /* 0x0000002b1f0a72a5 */ /* 0x002fe2000f8e00ff */
[----:B------:R-:W-:Y:S01]  /*4c00*/  UMOV UR6, URZ ;  /* 0x000000ff00067c82 */ /* 0x000fe20008000000 */
[----:B----4-:R-:W1:Y:S01]  /*4c10*/  MUFU.RCP R0, R3 ;  /* 0x0000000300007308 */ /* 0x010e620000001000 */
[----:B------:R-:W-:Y:S02]  /*4c20*/  ULEA UR25, UR12, UR25, 0x18 ;  /* 0x000000190c197291 */ /* 0x000fe4000f8ec0ff */
[----:B------:R-:W-:Y:S02]  /*4c30*/  UISETP.NE.U32.AND UP6, UPT, UR32, URZ, UPT ;  /* 0x000000ff2000728c */ /* 0x000fe4000bfc5070 */
[----:B------:R-:W-:Y:S02]  /*4c40*/  UIADD3 UR47, UPT, UPT, UR25, 0x188, URZ ;  /* 0x00000188192f7890 */ /* 0x000fe4000fffe0ff */
[----:B------:R-:W-:Y:S02]  /*4c50*/  UIADD3 UR45, UPT, UPT, UR25, 0x1b8, URZ ;  /* 0x000001b8192d7890 */ /* 0x000fe4000fffe0ff */
[----:B------:R-:W-:-:S02]  /*4c60*/  UIADD3 UR17, UPT, UPT, UR25, 0x180, URZ ;  /* 0x0000018019117890 */ /* 0x000fc4000fffe0ff */
[----:B------:R-:W-:Y:S02]  /*4c70*/  UISETP.NE.AND UP0, UPT, UR39, 0x1, UPT ;  /* 0x000000012700788c */ /* 0x000fe4000bf05270 */
[----:B------:R-:W-:Y:S01]  /*4c80*/  UISETP.NE.AND UP0, UPT, UR24, 0x1, UPT ;  /* 0x000000011800788c */ /* 0x000fe2000bf05270 */
[----:B------:R-:W-:Y:S01]  /*4c90*/  UMOV UR37, UR9 ;  /* 0x0000000900257c82 */ /* 0x000fe20008000000 */
[----:B------:R-:W-:Y:S01]  /*4ca0*/  UMOV UR36, UR11 ;  /* 0x0000000b00247c82 */ /* 0x000fe20008000000 */
[----:B-1----:R-:W-:Y:S01]  /*4cb0*/  VIADD R0, R0, 0xffffffe ;  /* 0x0ffffffe00007836 */ /* 0x002fe20000000000 */
[----:B------:R-:W-:Y:S02]  /*4cc0*/  UISETP.GE.AND UP2, UPT, UR39, 0x1, UPT ;  /* 0x000000012700788c */ /* 0x000fe4000bf46270 */
[----:B------:R-:W-:Y:S02]  /*4cd0*/  UISETP.NE.AND UP0, UPT, UR42, 0x1, UPT ;  /* 0x000000012a00788c */ /* 0x000fe4000bf05270 */
[----:B------:R-:W-:Y:S01]  /*4ce0*/  UPLOP3.LUT UP4, UPT, UPT, UPT, UPT, 0x40, 0x4 ;  /* 0x000000000004789c */ /* 0x000fe20003f8e870 */
[----:B------:R-:W1:Y:S01]  /*4cf0*/  F2I.FTZ.U32.TRUNC.NTZ R0, R0 ;  /* 0x0000000000007305 */ /* 0x000e62000021f000 */
[----:B------:R-:W3:Y:S01]  /*4d00*/  LDCU.64 UR22, c[0x0][0xb28] ;  /* 0x00016500ff1677ac */ /* 0x000ee20008000a00 */
[----:B------:R-:W-:-:S02]  /*4d10*/  UISETP.NE.AND.EX UP6, UPT, UR33, URZ, UPT, UP6 ;  /* 0x000000ff2100728c */ /* 0x000fc4000bfc5360 */
[----:B------:R-:W-:Y:S02]  /*4d20*/  UPRMT UR47, UR12, 0x654, UR47 ;  /* 0x000006540c2f7896 */ /* 0x000fe4000800002f */
[----:B------:R-:W-:Y:S02]  /*4d30*/  UPRMT UR45, URZ, 0x654, UR45 ;  /* 0x00000654ff2d7896 */ /* 0x000fe4000800002d */
[----:B------:R-:W-:Y:S02]  /*4d40*/  UPRMT UR48, UR12, 0x654, UR17 ;  /* 0x000006540c307896 */ /* 0x000fe40008000011 */
[----:B------:R-:W-:Y:S01]  /*4d50*/  USHF.R.U32.HI UR37, URZ, UR41, UR37 ;  /* 0x00000029ff257299 */ /* 0x000fe20008011625 */
[----:B-1----:R-:W-:Y:S01]  /*4d60*/  R2UR UR7, R0 ;  /* 0x00000000000772ca */ /* 0x002fe200000e0000 */
[----:B------:R-:W-:Y:S01]  /*4d70*/  USHF.R.U32.HI UR36, URZ, UR51, UR36 ;  /* 0x00000033ff247299 */ /* 0x000fe20008011624 */
[----:B------:R-:W-:Y:S01]  /*4d80*/  IABS R0, R2 ;  /* 0x0000000200007213 */ /* 0x000fe20000000000 */
[----:B------:R-:W-:Y:S01]  /*4d90*/  IMAD.MOV.U32 R2, RZ, RZ, 0x2000 ;  /* 0x00002000ff027424 */ /* 0x000fe200078e00ff */
[----:B--2---:R-:W-:-:S02]  /*4da0*/  UISETP.NE.AND UP3, UPT, UR4, 0x1, UPT ;  /* 0x000000010400788c */ /* 0x004fc4000bf65270 */
[----:B------:R-:W-:Y:S01]  /*4db0*/  UISETP.NE.AND UP2, UPT, UR29, URZ, UPT ;  /* 0x000000ff1d00728c */ /* 0x000fe2000bf45270 */
[----:B------:R-:W-:Y:S01]  /*4dc0*/  IMAD.MOV R0, RZ, RZ, -R0 ;  /* 0x000000ffff007224 */ /* 0x000fe200078e0a00 */
[----:B------:R-:W-:-:S04]  /*4dd0*/  UISETP.NE.AND UP0, UPT, UR27, URZ, UPT ;  /* 0x000000ff1b00728c */ /* 0x000fc8000bf05270 */
[----:B------:R-:W-:Y:S01]  /*4de0*/  R2UR UR46, R0 ;  /* 0x00000000002e72ca */ /* 0x000fe200000e0000 */
[----:B------:R-:W-:-:S04]  /*4df0*/  UIADD3 UR5, UPT, UPT, URZ, -UR7, URZ ;  /* 0x80000007ff057290 */ /* 0x000fc8000fffe0ff */
[----:B------:R-:W-:-:S04]  /*4e00*/  UIMAD UR5, UR5, UR28, URZ ;  /* 0x0000001c050572a4 */ /* 0x000fc8000f8e02ff */
[----:B------:R-:W-:-:S07]  /*4e10*/  UIMAD.WIDE.U32 UR6, UR7, UR5, UR6 ;  /* 0x00000005070672a5 */ /* 0x000fce000f8e0006 */
[----:B---3--:R-:W-:-:S05]  /*4e20*/  UMOV UR35, UR7 ;  /* 0x0000000700237c82 */ /* 0x008fca0008000000 */
.L_x_89:
[----:B------:R-:W-:Y:S04]  /*4e30*/  SHF.L.U32 R3, R8, 0x1f, RZ ;  /* 0x0000001f08037819 */ /* 0x000fe800000006ff */
[----:B-1----:R-:W1:Y:S02]  /*4e40*/  SYNCS.PHASECHK.TRANS64.TRYWAIT P0, [UR25+0x1b0], R3 ;  /* 0x0001b003ff0075a7 */ /* 0x002e640008001119 */
[----:B-1----:R-:W-:Y:S05]  /*4e50*/  @!P0 BRA `(.L_x_81) ;  /* 0x0000005c000c8947 */ /* 0x002fea0003800000 */
.L_x_183:
[----:B------:R-:W2:Y:S01]  /*4e60*/  LDS.128 R4, [UR25+0x1f0] ;  /* 0x0001f019ff047984 */ /* 0x000ea20008000c00 */
[----:B------:R-:W-:Y:S01]  /*4e70*/  UISETP.GE.AND UP0, UPT, UR39, 0x1, UPT ;  /* 0x000000012700788c */ /* 0x000fe2000bf06270 */
[----:B------:R-:W-:Y:S01]  /*4e80*/  @!PT LDS RZ, [RZ] ;  /* 0x00000000fffff984 */ /* 0x000fe20000000800 */
[----:B------:R-:W-:Y:S01]  /*4e90*/  @!PT LDS RZ, [RZ] ;  /* 0x00000000fffff984 */ /* 0x000fe20000000800 */
[----:B------:R-:W-:Y:S01]  /*4ea0*/  @!PT LDS RZ, [RZ] ;  /* 0x00000000fffff984 */ /* 0x000fe20000000800 */
[----:B------:R-:W-:Y:S01]  /*4eb0*/  @!PT LDS RZ, [RZ] ;  /* 0x00000000fffff984 */ /* 0x000fe20000000800 */
[----:B------:R3:W-:Y:S06]  /*4ec0*/  MEMBAR.ALL.CTA ;  /* 0x0000000000007992 */ /* 0x0007ec0000008000 */
[----:B---3--:R-:W3:Y:S02]  /*4ed0*/  FENCE.VIEW.ASYNC.S ;  /* 0x00000000000073c6 */ /* 0x008ee40000000000 */
[----:B---3--:R-:W-:Y:S01]  /*4ee0*/  SYNCS.ARRIVE.TRANS64.RED.A1T0 RZ, [UR45], RZ ;  /* 0x000000ffffff79a7 */ /* 0x008fe2000810042d */
[----:B--2---:R-:W-:Y:S11]  /*4ef0*/  LOP3.LUT P0, RZ, R6, 0x1, RZ, 0xc0, !PT ;  /* 0x0000000106ff7812 */ /* 0x004ff6000780c0ff */
[----:B------:R-:W-:Y:S02]  /*4f00*/  @!UPT UIADD3 URZ, UPT, UPT, URZ, URZ, URZ ;  /* 0x000000fffffff290 */ /* 0x000fe4000fffe0ff */
[----:B------:R-:W-:Y:S01]  /*4f10*/  VOTEU.ANY UP2, P0 ;  /* 0x0000000000ff7886 */ /* 0x000fe20000040100 */
[----:B------:R-:W-:Y:S11]  /*4f20*/  PLOP3.LUT P0, PT, PT, PT, UP2, 0x80, 0x8 ;  /* 0x000000000008781c */ /* 0x000ff60003f0f028 */
[----:B------:R-:W-:Y:S02]  /*4f30*/  @!UPT UIADD3 URZ, UPT, UPT, URZ, URZ, URZ ;  /* 0x000000fffffff290 */ /* 0x000fe4000fffe0ff */
[----:B-1----:R-:W-:Y:S02]  /*4f40*/  @P0 MOV R3, R4 ;  /* 0x0000000400030202 */ /* 0x002fe40000000f00 */
[----:B------:R-:W-:Y:S02]  /*4f50*/  @P0 LOP3.LUT R0, R5, 0xffff, RZ, 0xc0, !PT ;  /* 0x0000ffff05000812 */ /* 0x000fe400078ec0ff */
[----:B------:R-:W-:Y:S02]  /*4f60*/  @P0 R2UR UR5, R3 ;  /* 0x00000000030502ca */ /* 0x000fe400000e0000 */
[----:B------:R-:W-:Y:S11]  /*4f70*/  @P0 R2UR UR4, R0 ;  /* 0x00000000000402ca */ /* 0x000ff600000e0000 */
[----:B------:R-:W-:Y:S02]  /*4f80*/  @UP2 UMOV UR15, UR5 ;  /* 0x00000005000f2c82 */ /* 0x000fe40008000000 */
[----:B------:R-:W-:Y:S01]  /*4f90*/  @UP2 UMOV UR14, UR4 ;  /* 0x00000004000e2c82 */ /* 0x000fe20008000000 */
[----:B------:R-:W-:Y:S05]  /*4fa0*/  BRA.U !UP0, `(.L_x_82) ;  /* 0x0000000108c07547 */ /* 0x000fea000b800000 */
[----:B------:R-:W-:Y:S02]  /*4fb0*/  UIMAD.WIDE.U32 UR8, UR14, UR43, URZ ;  /* 0x0000002b0e0872a5 */ /* 0x000fe4000f8e00ff */
[----:B------:R-:W-:Y:S02]  /*4fc0*/  UP2UR UR16, UPR, URZ, 0x4 ;  /* 0x00000004ff107883 */ /* 0x000fe40008000000 */
[----:B------:R-:W-:Y:S02]  /*4fd0*/  UISETP.NE.AND UP2, UPT, UR42, 0x1, UPT ;  /* 0x000000012a00788c */ /* 0x000fe4000bf45270 */
[----:B------:R-:W-:Y:S02]  /*4fe0*/  UIMAD.WIDE.U32 UR10, UR15, UR40, URZ ;  /* 0x000000280f0a72a5 */ /* 0x000fe4000f8e00ff */
[----:B------:R-:W-:Y:S02]  /*4ff0*/  USEL UR4, UR31, UR36, !UP2 ;  /* 0x000000241f047287 */ /* 0x000fe4000d000000 */
[----:B------:R-:W-:Y:S02]  /*5000*/  UISETP.NE.AND UP0, UPT, UR24, 0x1, UPT ;  /* 0x000000011800788c */ /* 0x000fe4000bf05270 */
[----:B------:R-:W-:Y:S02]  /*5010*/  UP2UR UR20, UPR, URZ, 0x2 ;  /* 0x00000002ff147883 */ /* 0x000fe40008000000 */
[----:B------:R-:W-:Y:S02]  /*5020*/  UISETP.NE.AND UP1, UPT, UR39, 0x1, UPT ;  /* 0x000000012700788c */ /* 0x000fe4000bf25270 */
[----:B------:R-:W-:Y:S02]  /*5030*/  UIMAD.WIDE.U32 UR12, UR4, UR22, URZ ;  /* 0x00000016040c72a5 */ /* 0x000fe4000f8e00ff */
[----:B------:R-:W-:Y:S01]  /*5040*/  USEL UR7, UR34, UR37, !UP0 ;  /* 0x0000002522077287 */ /* 0x000fe2000c000000 */
[----:B------:R-:W-:Y:S02]  /*5050*/  UMOV UR5, UR9 ;  /* 0x0000000900057c82 */ /* 0x000fe40008000000 */
[----:B------:R-:W-:Y:S02]  /*5060*/  USHF.R.U32.HI UR6, URZ, UR51, UR5 ;  /* 0x00000033ff067299 */ /* 0x000fe40008011605 */
[----:B------:R-:W-:Y:S02]  /*5070*/  UIMAD.WIDE.U32 UR18, UR7, UR22, URZ ;  /* 0x00000016071272a5 */ /* 0x000fe4000f8e00ff */
[----:B------:R-:W-:Y:S02]  /*5080*/  USEL UR6, UR14, UR6, !UP2 ;  /* 0x000000060e067287 */ /* 0x000fe4000d000000 */
[----:B------:R-:W-:Y:S01]  /*5090*/  UISETP.NE.AND UP2, UPT, UR16, URZ, UPT ;  /* 0x000000ff1000728c */ /* 0x000fe2000bf45270 */
[----:B------:R-:W-:Y:S01]  /*50a0*/  UMOV UR5, UR11 ;  /* 0x0000000b00057c82 */ /* 0x000fe20008000000 */
[----:B------:R-:W-:Y:S02]  /*50b0*/  UIMAD.WIDE.U32 UR10, UR6, UR22, URZ ;  /* 0x00000016060a72a5 */ /* 0x000fe4000f8e00ff */
[----:B------:R-:W-:Y:S03]  /*50c0*/  USHF.R.U32.HI UR8, URZ, UR41, UR5 ;  /* 0x00000029ff087299 */ /* 0x000fe60008011605 */
[----:B------:R-:W-:Y:S02]  /*50d0*/  UMOV UR5, UR13 ;  /* 0x0000000d00057c82 */ /* 0x000fe40008000000 */
[----:B------:R-:W-:Y:S03]  /*50e0*/  @UP1 USHF.R.U32.HI UR4, URZ, UR23, UR5 ;  /* 0x00000017ff041299 */ /* 0x000fe60008011605 */
[----:B------:R-:W-:Y:S01]  /*50f0*/  UMOV UR5, UR19 ;  /* 0x0000001300057c82 */ /* 0x000fe20008000000 */
[----:B------:R-:W-:Y:S02]  /*5100*/  UIMAD UR4, UR39, UR4, URZ ;  /* 0x00000004270472a4 */ /* 0x000fe4000f8e02ff */
[----:B------:R-:W-:Y:S02]  /*5110*/  @UP1 USHF.R.U32.HI UR7, URZ, UR23, UR5 ;  /* 0x00000017ff071299 */ /* 0x000fe40008011605 */
[----:B------:R-:W-:Y:S02]  /*5120*/  USEL UR5, UR15, UR8, !UP0 ;  /* 0x000000080f057287 */ /* 0x000fe4000c000000 */
[----:B------:R-:W-:Y:S02]  /*5130*/  UIMAD UR8, UR39, UR7, URZ ;  /* 0x00000007270872a4 */ /* 0x000fe4000f8e02ff */
[----:B------:R-:W-:Y:S03]  /*5140*/  UISETP.GE.AND UP0, UPT, UR6, UR4, UPT ;  /* 0x000000040600728c */ /* 0x000fe6000bf06270 */
[----:B------:R-:W-:Y:S01]  /*5150*/  UMOV UR4, UR11 ;  /* 0x0000000b00047c82 */ /* 0x000fe20008000000 */
[----:B------:R-:W-:Y:S02]  /*5160*/  UISETP.GE.OR UP0, UPT, UR5, UR8, UP0 ;  /* 0x000000080500728c */ /* 0x000fe40008706670 */
[----:B------:R-:W-:Y:S02]  /*5170*/  USHF.R.U32.HI UR4, URZ, UR23, UR4 ;  /* 0x00000017ff047299 */ /* 0x000fe40008011604 */
[----:B------:R-:W-:Y:S02]  /*5180*/  UIMAD.WIDE.U32 UR8, UR5, UR22, URZ ;  /* 0x00000016050872a5 */ /* 0x000fe4000f8e00ff */
[----:B------:R-:W-:Y:S04]  /*5190*/  USEL UR10, UR6, UR4, !UP1 ;  /* 0x00000004060a7287 */ /* 0x000fe8000c800000 */
[----:B------:R-:W-:Y:S01]  /*51a0*/  UIADD3 UR11, UPT, UPT, -UR10, URZ, URZ ;  /* 0x000000ff0a0b7290 */ /* 0x000fe2000fffe1ff */
[----:B------:R-:W-:Y:S02]  /*51b0*/  @!UP0 UMOV UR4, UR9 ;  /* 0x0000000900048c82 */ /* 0x000fe40008000000 */
[----:B------:R-:W-:Y:S02]  /*51c0*/  @!UP0 USHF.R.U32.HI UR4, URZ, UR23, UR4 ;  /* 0x00000017ff048299 */ /* 0x000fe40008011604 */
[----:B------:R-:W-:Y:S02]  /*51d0*/  UIMAD UR8, UR39, UR11, UR6 ;  /* 0x0000000b270872a4 */ /* 0x000fe4000f8e0206 */
[----:B------:R-:W-:Y:S02]  /*51e0*/  @!UP0 USEL UR4, UR5, UR4, !UP1 ;  /* 0x0000000405048287 */ /* 0x000fe4000c800000 */
[----:B------:R-:W-:Y:S02]  /*51f0*/  UISETP.NE.AND UP1, UPT, UR20, URZ, UPT ;  /* 0x000000ff1400728c */ /* 0x000fe4000bf25270 */
[----:B------:R-:W-:Y:S02]  /*5200*/  @!UP0 UIMAD UR8, UR7, UR8, UR4 ;  /* 0x00000008070882a4 */ /* 0x000fe4000f8e0204 */
[----:B------:R-:W-:Y:S02]  /*5210*/  @!UP0 UIADD3 UR9, UPT, UPT, UR10, -UR4, URZ ;  /* 0x800000040a098290 */ /* 0x000fe4000fffe0ff */
[----:B------:R-:W-:Y:S02]  /*5220*/  UIADD3 UR4, UPT, UPT, -UR5, URZ, URZ ;  /* 0x000000ff05047290 */ /* 0x000fe4000fffe1ff */
[----:B------:R-:W-:Y:S02]  /*5230*/  UIADD3 UR7, UPT, UPT, -UR6, URZ, URZ ;  /* 0x000000ff06077290 */ /* 0x000fe4000fffe1ff */
[----:B------:R-:W-:Y:S02]  /*5240*/  @!UP0 UIMAD UR6, UR9, UR39, UR5 ;  /* 0x00000027090682a4 */ /* 0x000fe4000f8e0205 */
[----:B------:R-:W-:Y:S02]  /*5250*/  UIMAD UR15, UR24, UR4, UR15 ;  /* 0x00000004180f72a4 */ /* 0x000fe4000f8e020f */
[----:B------:R-:W-:Y:S01]  /*5260*/  UIMAD UR14, UR42, UR7, UR14 ;  /* 0x000000072a0e72a4 */ /* 0x000fe2000f8e020e */
[----:B------:R-:W-:Y:S02]  /*5270*/  @!UP0 UMOV UR5, UR8 ;  /* 0x0000000800058c82 */ /* 0x000fe40008000000 */
[----:B------:R-:W-:Y:S02]  /*5280*/  UIMAD UR15, UR5, UR24, UR15 ;  /* 0x00000018050f72a4 */ /* 0x000fe4000f8e020f */
[----:B------:R-:W-:Y:S11]  /*5290*/  UIMAD UR14, UR6, UR42, UR14 ;  /* 0x0000002a060e72a4 */ /* 0x000ff6000f8e020e */
[----:B------:R-:W-:Y:S01]  /*52a0*/  @!UPT UIADD3 URZ, UPT, UPT, URZ, URZ, URZ ;  /* 0x000000fffffff290 */ /* 0x000fe2000fffe0ff */
.L_x_82:
[----:B------:R-:W1:Y:S01]  /*52b0*/  @!UP3 LDCU.128 UR8, c[0x0][0xb10] ;  /* 0x00016200ff08b7ac */ /* 0x000e620008000c00 */
[----:B------:R-:W-:Y:S04]  /*52c0*/  MOV R0, UR26 ;  /* 0x0000001a00007c02 */ /* 0x000fe80008000f00 */
[----:B------:R-:W-:Y:S01]  /*52d0*/  IABS R0, R0 ;  /* 0x0000000000007213 */ /* 0x000fe20000000000 */
[----:B------:R-:W2:Y:S01]  /*52e0*/  @!UP3 LDCU UR5, c[0x0][0xb0c] ;  /* 0x00016180ff05b7ac */ /* 0x000ea20008000800 */
[----:B-1----:R-:W-:Y:S07]  /*52f0*/  UIMAD.WIDE.U32 UR6, UR15, UR8, URZ ;  /* 0x000000080f0672a5 */ /* 0x002fee000f8e00ff */
[----:B------:R-:W-:Y:S01]  /*5300*/  @!UP3 UMOV UR4, UR7 ;  /* 0x000000070004bc82 */ /* 0x000fe20008000000 */
[----:B--2---:R-:W-:Y:S02]  /*5310*/  @!UP3 UISETP.NE.AND UP0, UPT, UR5, 0x1, UPT ;  /* 0x000000010500b88c */ /* 0x004fe4000bf05270 */
[----:B------:R-:W-:Y:S02]  /*5320*/  @!UP3 USHF.R.U32.HI UR4, URZ, UR9, UR4 ;  /* 0x00000009ff04b299 */ /* 0x000fe40008011604 */
[----:B------:R-:W-:Y:S02]  /*5330*/  UIMAD.WIDE.U32 UR6, UR14, UR11, URZ ;  /* 0x0000000b0e0672a5 */ /* 0x000fe4000f8e00ff */
[----:B------:R-:W-:Y:S02]  /*5340*/  @!UP3 USEL UR8, UR15, UR4, !UP0 ;  /* 0x000000040f08b287 */ /* 0x000fe4000c000000 */
[----:B------:R-:W-:Y:S03]  /*5350*/  @!UP3 UISETP.NE.AND UP0, UPT, UR10, 0x1, UPT ;  /* 0x000000010a00b88c */ /* 0x000fe6000bf05270 */
[----:B------:R-:W-:Y:S02]  /*5360*/  @!UP3 UMOV UR6, UR7 ;  /* 0x000000070006bc82 */ /* 0x000fe40008000000 */
[----:B------:R-:W1:Y:S02]  /*5370*/  @!UP3 LDCU UR4, c[0x0][0xb20] ;  /* 0x00016400ff04b7ac */ /* 0x000e640008000800 */
[----:B-1----:R-:W-:Y:S04]  /*5380*/  @!UP3 USHF.R.U32.HI UR6, URZ, UR4, UR6 ;  /* 0x00000004ff06b299 */ /* 0x002fe80008011606 */
[----:B------:R-:W-:Y:S04]  /*5390*/  @!UP3 USEL UR6, UR14, UR6, !UP0 ;  /* 0x000000060e06b287 */ /* 0x000fe8000c000000 */
[----:B------:R-:W-:Y:S02]  /*53a0*/  @!UP3 UIADD3 UR4, UPT, UPT, -UR8, UR6, URZ ;  /* 0x000000060804b290 */ /* 0x000fe4000fffe1ff */
[----:B------:R-:W-:Y:S02]  /*53b0*/  @!UP3 UIADD3 UR6, UPT, UPT, UR8, -UR6, URZ ;  /* 0x800000060806b290 */ /* 0x000fe4000fffe0ff */
[----:B------:R-:W-:Y:S02]  /*53c0*/  @!UP3 UIMAD UR15, UR4, UR5, UR15 ;  /* 0x00000005040fb2a4 */ /* 0x000fe4000f8e020f */
[----:B------:R-:W-:Y:S01]  /*53d0*/  @!UP3 UIMAD UR14, UR6, UR10, UR14 ;  /* 0x0000000a060eb2a4 */ /* 0x000fe2000f8e020e */
[----:B------:R-:W-:Y:S11]  /*53e0*/  BRA.U UP4, `(.L_x_83) ;  /* 0x0000000104107547 */ /* 0x000ff6000b800000 */
[----:B------:R-:W-:Y:S04]  /*53f0*/  MOV R3, UR49 ;  /* 0x0000003100037c02 */ /* 0x000fe80008000f00 */
[----:B------:R-:W-:Y:S04]  /*5400*/  SHF.L.U32 R12, R3, 0x1f, RZ ;  /* 0x0000001f030c7819 */ /* 0x000fe800000006ff */
[----:B------:R-:W1:Y:S02]  /*5410*/  SYNCS.PHASECHK.TRANS64.TRYWAIT P1, [UR25+0x1a8], R12 ;  /* 0x0001a80cff0075a7 */ /* 0x000e640008021119 */
[----:B-1----:R-:W-:Y:S05]  /*5420*/  @!P1 BRA `(.L_x_84) ;  /* 0x0000005400b09947 */ /* 0x002fea0003800000 */
.L_x_83:
[----:B------:R-:W-:Y:S01]  /*5430*/  UISETP.NE.AND UP4, UPT, UR27, URZ, UPT ;  /* 0x000000ff1b00728c */ /* 0x000fe2000bf85270 */
[----:B------:R-:W-:Y:S01]  /*5440*/  R2UR UR4, R0 ;  /* 0x00000000000472ca */ /* 0x000fe200000e0000 */
[----:B------:R-:W-:Y:S01]  /*5450*/  USHF.L.U32 UR19, UR30, 0x7, URZ ;  /* 0x000000071e137899 */ /* 0x000fe200080006ff */
[----:B------:R-:W-:Y:S05]  /*5460*/  IMAD.U32 R0, RZ, RZ, UR29 ;  /* 0x0000001dff007e24 */ /* 0x000fea000f8e00ff */
[----:B------:R-:W-:Y:S04]  /*5470*/  IABS R9, R0 ;  /* 0x0000000000097213 */ /* 0x000fe80000000000 */
[----:B------:R-:W2:Y:S02]  /*5480*/  I2F.RP R16, R9 ;  /* 0x0000000900107306 */ /* 0x000ea40000209400 */
[----:B------:R-:W-:Y:S07]  /*5490*/  UIMAD.WIDE.U32 UR6, UR35, UR4, URZ ;  /* 0x00000004230672a5 */ /* 0x000fee000f8e00ff */
[----:B------:R-:W-:Y:S02]  /*54a0*/  UMOV UR20, UR7 ;  /* 0x0000000700147c82 */ /* 0x000fe40008000000 */
[----:B------:R-:W-:Y:S04]  /*54b0*/  UIMAD UR4, UR20, UR46, UR4 ;  /* 0x0000002e140472a4 */ /* 0x000fe8000f8e0204 */
[----:B------:R-:W-:Y:S01]  /*54c0*/  UISETP.GT.U32.AND UP0, UPT, UR28, UR4, UPT ;  /* 0x000000041c00728c */ /* 0x000fe2000bf04070 */
[----:B--2---:R-:W2:Y:S10]  /*54d0*/  MUFU.RCP R0, R16 ;  /* 0x0000001000007308 */ /* 0x004eb40000001000 */
[----:B------:R-:W-:Y:S02]  /*54e0*/  @!UP0 UIADD3 UR4, UPT, UPT, UR4, -UR28, URZ ;  /* 0x8000001c04048290 */ /* 0x000fe4000fffe0ff */
[----:B------:R-:W-:Y:S02]  /*54f0*/  @!UP0 UIADD3 UR20, UPT, UPT, UR20, 0x1, URZ ;  /* 0x0000000114148890 */ /* 0x000fe4000fffe0ff */
[----:B------:R-:W-:Y:S02]  /*5500*/  UISETP.GE.U32.AND UP0, UPT, UR4, UR28, UPT ;  /* 0x0000001c0400728c */ /* 0x000fe4000bf06070 */
[----:B------:R-:W-:Y:S01]  /*5510*/  ULOP3.LUT UR4, UR26, UR27, URZ, 0x3c, !UPT ;  /* 0x0000001b1a047292 */ /* 0x000fe2000f8e3cff */
[----:B--2---:R-:W-:Y:S04]  /*5520*/  VIADD R11, R0, 0xffffffe ;  /* 0x0ffffffe000b7836 */ /* 0x004fe80000000000 */
[----:B------:R-:W1:Y:S04]  /*5530*/  F2I.FTZ.U32.TRUNC.NTZ R13, R11 ;  /* 0x0000000b000d7305 */ /* 0x000e68000021f000 */
[----:B------:R-:W-:Y:S02]  /*5540*/  @UP0 UIADD3 UR20, UPT, UPT, UR20, 0x1, URZ ;  /* 0x0000000114140890 */ /* 0x000fe4000fffe0ff */
[----:B------:R-:W-:Y:S01]  /*5550*/  UISETP.GE.AND UP0, UPT, UR4, URZ, UPT ;  /* 0x000000ff0400728c */ /* 0x000fe2000bf06270 */
[--C-:B-1----:R-:W-:Y:S10]  /*5560*/  IMAD.MOV R12, RZ, RZ, -R13.reuse ;  /* 0x000000ffff0c7224 */ /* 0x102ff400078e0a0d */
[----:B------:R-:W-:Y:S02]  /*5570*/  @!UP0 UIADD3 UR20, UPT, UPT, -UR20, URZ, URZ ;  /* 0x000000ff14148290 */ /* 0x000fe4000fffe1ff */
[----:B------:R-:W-:Y:S01]  /*5580*/  @!UP4 ULOP3.LUT UR20, URZ, UR27, URZ, 0x33, !UPT ;  /* 0x0000001bff14c292 */ /* 0x000fe2000f8e33ff */
[----:B------:R-:W-:Y:S01]  /*5590*/  IMAD R3, R12, R9, RZ ;  /* 0x000000090c037224 */ /* 0x000fe200078e02ff */
[----:B------:R-:W-:Y:S01]  /*55a0*/  UISETP.NE.AND UP4, UPT, UR29, URZ, UPT ;  /* 0x000000ff1d00728c */ /* 0x000fe2000bf85270 */
[----:B------:R-:W-:Y:S01]  /*55b0*/  IMAD.MOV.U32 R12, RZ, RZ, RZ ;  /* 0x000000ffff0c7224 */ /* 0x000fe200078e00ff */
[----:B------:R-:W-:Y:S02]  /*55c0*/  ULOP3.LUT UR4, UR20, UR29, URZ, 0x3c, !UPT ;  /* 0x0000001d14047292 */ /* 0x000fe4000f8e3cff */
[----:B------:R-:W-:Y:S01]  /*55d0*/  MOV R0, UR20 ;  /* 0x0000001400007c02 */ /* 0x000fe20008000f00 */
[----:B------:R-:W-:Y:S01]  /*55e0*/  IMAD.HI.U32 R13, R13, R3, R12 ;  /* 0x000000030d0d7227 */ /* 0x000fe200078e000c */
[----:B------:R-:W-:Y:S02]  /*55f0*/  UISETP.GE.AND UP0, UPT, UR4, URZ, UPT ;  /* 0x000000ff0400728c */ /* 0x000fe4000bf06270 */
[----:B------:R-:W-:Y:S01]  /*5600*/  IABS R0, R0 ;  /* 0x0000000000007213 */ /* 0x000fe20000000000 */
[----:B------:R-:W-:Y:S04]  /*5610*/  UIADD3 UR4, UPT, UPT, -UR20, URZ, URZ ;  /* 0x000000ff14047290 */ /* 0x000fe8000fffe1ff */
[----:B------:R-:W-:Y:S01]  /*5620*/  IMAD.HI.U32 R13, R13, R0, RZ ;  /* 0x000000000d0d7227 */ /* 0x000fe200078e00ff */
[----:B------:R-:W-:Y:S03]  /*5630*/  UIMAD UR4, UR27, UR4, UR26 ;  /* 0x000000041b0472a4 */ /* 0x000fe6000f8e021a */
[----:B------:R-:W-:Y:S01]  /*5640*/  IMAD.MOV R3, RZ, RZ, -R13 ;  /* 0x000000ffff037224 */ /* 0x000fe200078e0a0d */
[----:B------:R-:W-:Y:S03]  /*5650*/  USHF.L.U32 UR18, UR4, 0x7, URZ ;  /* 0x0000000704127899 */ /* 0x000fe600080006ff */
[C---:B------:R-:W-:Y:S05]  /*5660*/  IMAD R0, R9.reuse, R3, R0 ;  /* 0x0000000309007224 */ /* 0x040fea00078e0200 */
[----:B------:R-:W-:Y:S11]  /*5670*/  ISETP.GT.U32.AND P1, PT, R9, R0, PT ;  /* 0x000000000900720c */ /* 0x000ff60003f24070 */
[----:B------:R-:W-:Y:S02]  /*5680*/  @!UPT UIADD3 URZ, UPT, UPT, URZ, URZ, URZ ;  /* 0x000000fffffff290 */ /* 0x000fe4000fffe0ff */
[-C--:B------:R-:W-:Y:S01]  /*5690*/  @!P1 IADD3 R0, PT, PT, R0, -R9.reuse, RZ ;  /* 0x8000000900009210 */ /* 0x080fe20007ffe0ff */
[----:B------:R-:W-:Y:S01]  /*56a0*/  @!P1 VIADD R13, R13, 0x1 ;  /* 0x000000010d0d9836 */ /* 0x000fe20000000000 */
[----:B------:R-:W-:Y:S02]  /*56b0*/  ISETP.NE.U32.AND P1, PT, RZ, UR32, PT ;  /* 0x00000020ff007c0c */ /* 0x000fe4000bf25070 */
[----:B------:R-:W-:Y:S02]  /*56c0*/  ISETP.GE.U32.AND P2, PT, R0, R9, PT ;  /* 0x000000090000720c */ /* 0x000fe40003f46070 */
[----:B------:R-:W-:Y:S02]  /*56d0*/  ISETP.NE.AND.EX P1, PT, RZ, UR33, PT, P1 ;  /* 0x00000021ff007c0c */ /* 0x000fe4000bf25310 */
[----:B------:R-:W-:Y:S09]  /*56e0*/  SHF.L.U32 R9, R10, 0x1f, RZ ;  /* 0x0000001f0a097819 */ /* 0x000ff200000006ff */
[----:B------:R-:W-:Y:S04]  /*56f0*/  @P2 IADD3 R13, PT, PT, R13, 0x1, RZ ;  /* 0x000000010d0d2810 */ /* 0x000fe80007ffe0ff */
[----:B------:R-:W-:Y:S11]  /*5700*/  R2UR UR21, R13 ;  /* 0x000000000d1572ca */ /* 0x000ff600000e0000 */
[----:B------:R-:W-:Y:S02]  /*5710*/  @!UPT UIADD3 URZ, UPT, UPT, URZ, URZ, URZ ;  /* 0x000000fffffff290 */ /* 0x000fe4000fffe0ff */
[----:B------:R-:W-:Y:S02]  /*5720*/  @!UP0 UIADD3 UR21, UPT, UPT, -UR21, URZ, URZ ;  /* 0x000000ff15158290 */ /* 0x000fe4000fffe1ff */
[----:B------:R-:W-:Y:S04]  /*5730*/  @!UP4 ULOP3.LUT UR21, URZ, UR29, URZ, 0x33, !UPT ;  /* 0x0000001dff15c292 */ /* 0x000fe8000f8e33ff */
[----:B------:R-:W-:Y:S04]  /*5740*/  UIADD3 UR5, UPT, UPT, -UR21, URZ, URZ ;  /* 0x000000ff15057290 */ /* 0x000fe8000fffe1ff */
[----:B------:R-:W-:Y:S01]  /*5750*/  UIMAD UR20, UR29, UR5, UR20 ;  /* 0x000000051d1472a4 */ /* 0x000fe2000f8e0214 */
[----:B------:R-:W-:Y:S11]  /*5760*/  BRA.U !UP6, `(.L_x_85) ;  /* 0x000000010e387547 */ /* 0x000ff6000b800000 */
[----:B------:R-:W-:Y:S01]  /*5770*/  UPLOP3.LUT UP1, UPT, UPT, UPT, UP5, 0x80, 0x8 ;  /* 0x000000000008789c */ /* 0x000fe20003f2f050 */
[----:B------:R-:W-:Y:S01]  /*5780*/  HFMA2 R0, -RZ, RZ, 0, 5.9604644775390625e-08 ;  /* 0x00000001ff007431 */ /* 0x000fe200000001ff */
[----:B------:R-:W1:Y:S01]  /*5790*/  LDCU.64 UR8, c[0x0][0x358] ;  /* 0x00006b00ff0877ac */ /* 0x000e620008000a00 */
[----:B------:R-:W-:Y:S03]  /*57a0*/  IMAD.MOV.U32 R169, RZ, RZ, 0x1 ;  /* 0x00000001ffa97424 */ /* 0x000fe600078e00ff */
[----:B------:R-:W-:Y:S05]  /*57b0*/  PLOP3.LUT P2, PT, PT, PT, UP1, 0x80, 0x8 ;  /* 0x000000000008781c */ /* 0x000fea0003f4f018 */
[----:B------:R-:W2:Y:S01]  /*57c0*/  @UP1 LDCU.64 UR4, c[0x0][0x888] ;  /* 0x00011100ff0417ac */ /* 0x000ea20008000a00 */
[----:B------:R-:W-:Y:S07]  /*57d0*/  @UP1 UIMAD UR6, UR50, UR32, URZ ;  /* 0x00000020320612a4 */ /* 0x000fee000f8e02ff */
[----:B------:R-:W-:Y:S01]  /*57e0*/  @!P2 PRMT R169, R0, 0x7610, R169 ;  /* 0x0000761000a9a816 */ /* 0x000fe200000000a9 */
[----:B--2---:R-:W-:Y:S06]  /*57f0*/  @UP1 UIMAD.WIDE UR4, UR6, 0x4, UR4 ;  /* 0x00000004060418a5 */ /* 0x004fec000f8e0204 */
[----:B------:R-:W-:Y:S01]  /*5800*/  IMAD.U32 R12, RZ, RZ, UR4 ;  /* 0x00000004ff0c7e24 */ /* 0x000fe2000f8e00ff */
[----:B------:R-:W-:Y:S04]  /*5810*/  MOV R13, UR5 ;  /* 0x00000005000d7c02 */ /* 0x000fe80008000f00 */
[----:B------:R-:W2:Y:S01]  /*5820*/  @!UP1 LDCU UR4, c[0x0][0x880] ;  /* 0x00011000ff0497ac */ /* 0x000ea20008000800 */
[----:B-1---5:R1:W5:Y:S02]  /*5830*/  @P2 LDG.E R73, desc[UR8][R12.64] ;  /* 0x000000080c492981 */ /* 0x022364000c1e1900 */
[----:B-12---:R-:W-:Y:S07]  /*5840*/  @!P2 IMAD.U32 R73, RZ, RZ, UR4 ;  /* 0x00000004ff49ae24 */ /* 0x006fee000f8e00ff */
.L_x_85:
[----:B-----5:R-:W-:Y:S01]  /*5850*/  @!P1 FSETP.EQ.AND P3, PT, R73, RZ, PT ;  /* 0x000000ff4900920b */ /* 0x020fe20003f62000 */
[----:B------:R-:W-:Y:S01]  /*5860*/  @!UPT UIADD3 URZ, UPT, UPT, URZ, URZ, URZ ;  /* 0x000000fffffff290 */ /* 0x000fe2000fffe0ff */
[----:B------:R-:W-:Y:S11]  /*5870*/  @!P1 BRA `(.L_x_86) ;  /* 0x0000000000149947 */ /* 0x000ff60003800000 */
[----:B------:R-:W-:Y:S02]  /*5880*/  LOP3.LUT P1, RZ, R169, 0xff, RZ, 0xc0, !PT ;  /* 0x000000ffa9ff7812 */ /* 0x000fe4000782c0ff */
[----:B------:R-:W-:Y:S04]  /*5890*/  PLOP3.LUT P3, PT, PT, PT, UP1, 0x80, 0x8 ;  /* 0x000000000008781c */ /* 0x000fe80003f6f018 */
[----:B------:R-:W-:Y:S07]  /*58a0*/  PLOP3.LUT P3, PT, P3, PT, PT, 0x8, 0x80 ;  /* 0x000000000080781c */ /* 0x000fee0001f6e170 */
[----:B------:R-:W-:Y:S11]  /*58b0*/  @P1 FSETP.EQ.AND P3, PT, R73, RZ, PT ;  /* 0x000000ff4900120b */ /* 0x000ff60003f62000 */
[----:B------:R-:W-:Y:S02]  /*58c0*/  @!UPT UIADD3 URZ, UPT, UPT, URZ, URZ, URZ ;  /* 0x000000fffffff290 */ /* 0x000fe4000fffe0ff */
.L_x_86:
[----:B------:R-:W1:Y:S01]  /*58d0*/  SYNCS.PHASECHK.TRANS64.TRYWAIT P1, [UR25+0x190], R9 ;  /* 0x00019009ff0075a7 */ /* 0x000e620008021119 */
[----:B------:R-:W-:Y:S04]  /*58e0*/  ELECT P2, URZ, PT ;  /* 0x0000000000ff782f */ /* 0x000fe80003840000 */
[----:B------:R-:W-:Y:S01]  /*58f0*/  PLOP3.LUT P2, PT, P3, P2, PT, 0xf2, 0x2f ;  /* 0x00000000002f781c */ /* 0x000fe20001f45e72 */
[----:B------:R-:W-:Y:S01]  /*5900*/  @!UPT UIADD3 URZ, UPT, UPT, URZ, URZ, URZ ;  /* 0x000000fffffff290 */ /* 0x000fe2000fffe0ff */
[----:B-1----:R-:W-:Y:S11]  /*5910*/  @!P1 BRA `(.L_x_87) ;  /* 0x00000050008c9947 */ /* 0x002ff60003800000 */
.L_x_186:
[----:B------:R-:W-:Y:S01]  /*5920*/  @!P2 IADD3 R3, P1, PT, R14, 0x580, RZ ;  /* 0x000005800e03a810 */ /* 0x000fe20007f3e0ff */
[----:B------:R-:W-:Y:S01]  /*5930*/  VOTEU.ALL UP0, P2 ;  /* 0x0000000000ff7886 */ /* 0x000fe20001000000 */
[----:B------:R-:W-:Y:S01]  /*5940*/  UMOV UR6, 0x0 ;  /* 0x0000000000067882 */ /* 0x000fe20000000000 */
[----:B------:R-:W-:Y:S01]  /*5950*/  UMOV UR7, 0x10000000 ;  /* 0x1000000000077882 */ /* 0x000fe20000000000 */
[----:B------:R-:W-:Y:S01]  /*5960*/  @!P2 R2UR UR5, R3 ;  /* 0x000000000305a2ca */ /* 0x000fe200000e0000 */
[----:B-1----:R-:W-:Y:S01]  /*5970*/  @!P2 IMAD.X R0, RZ, RZ, R15, P1 ;  /* 0x000000ffff00a224 */ /* 0x002fe200008e060f */
[----:B------:R-:W-:Y:S01]  /*5980*/  @!UP0 UIADD3 UR16, UPT, UPT, UR25, 0x400, URZ ;  /* 0x0000040019108890 */ /* 0x000fe2000fffe0ff */
[----:B------:R-:W-:Y:S01]  /*5990*/  @P0 SHF.R.U32.HI R4, RZ, 0x10, R5 ;  /* 0x00000010ff040819 */ /* 0x000fe20000011605 */
[----:B------:R-:W-:Y:S02]  /*59a0*/  VOTEU.ALL UP0, P2 ;  /* 0x0000000000ff7886 */ /* 0x000fe40001000000 */
[----:B------:R-:W-:Y:S01]  /*59b0*/  @!P2 R2UR UR4, R0 ;  /* 0x000000000004a2ca */ /* 0x000fe200000e0000 */
[----:B------:R-:W-:Y:S01]  /*59c0*/  @!P2 IMAD.MOV.U32 R0, RZ, RZ, 0x2000 ;  /* 0x00002000ff00a424 */ /* 0x000fe200078e00ff */
[----:B------:R-:W-:Y:S05]  /*59d0*/  @P0 R2UR UR50, R4 ;  /* 0x00000000043202ca */ /* 0x000fea00000e0000 */
[----:B------:R-:W-:Y:S06]  /*59e0*/  IMAD.U32 R12, RZ, RZ, UR5 ;  /* 0x00000005ff0c7e24 */ /* 0x000fec000f8e00ff */
[----:B------:R-:W-:Y:S01]  /*59f0*/  IMAD.U32 R13, RZ, RZ, UR4 ;  /* 0x00000004ff0d7e24 */ /* 0x000fe2000f8e00ff */
[----:B------:R-:W-:Y:S04]  /*5a00*/  @!P2 R2UR UR4, R12 ;  /* 0x000000000c04a2ca */ /* 0x000fe800000e0000 */
[----:B------:R-:W-:Y:S11]  /*5a10*/  @!P2 R2UR UR5, R13 ;  /* 0x000000000d05a2ca */ /* 0x000ff600000e0000 */
[----:B------:R-:W-:Y:S02]  /*5a20*/  @!UPT UIADD3 URZ, UPT, UPT, URZ, URZ, URZ ;  /* 0x000000fffffff290 */ /* 0x000fe4000fffe0ff */
[----:B------:R1:W-:Y:S01]  /*5a30*/  @!UP0 UTMALDG.4D [UR16], [UR4], desc[UR6] ;  /* 0x00000610040085b4 */ /* 0x0003e20008019000 */
[----:B------:R1:W-:Y:S01]  /*5a40*/  @!P2 SYNCS.ARRIVE.TRANS64.RED.A0TR RZ, [UR25+0x180], R0 ;  /* 0x00018000ffffa9a7 */ /* 0x0003e20008300419 */
[----:B------:R-:W-:Y:S01]  /*5a50*/  SYNCS.ARRIVE.TRANS64.RED.A1T0 RZ, [UR48], RZ ;  /* 0x000000ffffff79a7 */ /* 0x000fe20008100430 */
[----:B------:R-:W2:Y:S02]  /*5a60*/  SYNCS.PHASECHK.TRANS64.TRYWAIT P1, [UR25+0x198], R9 ;  /* 0x00019809ff0075a7 */ /* 0x000ea40008021119 */
[----:B-12---:R-:W-:Y:S05]  /*5a70*/  @!P1 BRA `(.L_x_88) ;  /* 0x00000050004c9947 */ /* 0x006fea0003800000 */
.L_x_188:
[----:B------:R-:W-:Y:S01]  /*5a80*/  @!P2 IADD3 R3, P0, PT, R14, 0x580, RZ ;  /* 0x000005800e03a810 */ /* 0x000fe20007f1e0ff */
[----:B------:R-:W-:Y:S01]  /*5a90*/  VOTEU.ALL UP0, P2 ;  /* 0x0000000000ff7886 */ /* 0x000fe20001000000 */
[----:B------:R-:W-:Y:S01]  /*5aa0*/  UMOV UR6, 0x0 ;  /* 0x0000000000067882 */ /* 0x000fe20000000000 */
[----:B------:R-:W-:Y:S01]  /*5ab0*/  UMOV UR7, 0x10000000 ;  /* 0x1000000000077882 */ /* 0x000fe20000000000 */
[----:B------:R-:W-:Y:S01]  /*5ac0*/  @!P2 R2UR UR5, R3 ;  /* 0x000000000305a2ca */ /* 0x000fe200000e0000 */
[----:B-1----:R-:W-:Y:S01]  /*5ad0*/  @!P2 IMAD.X R0, RZ, RZ, R15, P0 ;  /* 0x000000ffff00a224 */ /* 0x002fe200000e060f */
[----:B------:R-:W-:Y:S01]  /*5ae0*/  @!UP0 UIADD3 UR10, UPT, UPT, UR18, 0x40, URZ ;  /* 0x00000040120a8890 */ /* 0x000fe2000fffe0ff */
[----:B------:R-:W-:Y:S01]  /*5af0*/  LOP3.LUT R10, R10, 0x1, RZ, 0x3c, !PT ;  /* 0x000000010a0a7812 */ /* 0x000fe200078e3cff */
[----:B------:R-:W-:Y:S01]  /*5b00*/  @!UP0 UIADD3 UR8, UPT, UPT, UR25, 0x2400, URZ ;  /* 0x0000240019088890 */ /* 0x000fe2000fffe0ff */
[----:B------:R-:W-:Y:S01]  /*5b10*/  LOP3.LUT R8, R8, 0x1, RZ, 0x3c, !PT ;  /* 0x0000000108087812 */ /* 0x000fe200078e3cff */
[----:B------:R-:W-:Y:S01]  /*5b20*/  @!UP0 UIADD3 UR9, UPT, UPT, UR25, 0x188, URZ ;  /* 0x0000018819098890 */ /* 0x000fe2000fffe0ff */
[----:B------:R-:W-:Y:S01]  /*5b30*/  @!P2 R2UR UR4, R0 ;  /* 0x000000000004a2ca */ /* 0x000fe200000e0000 */
[----:B------:R-:W-:Y:S01]  /*5b40*/  VOTEU.ALL UP0, P2 ;  /* 0x0000000000ff7886 */ /* 0x000fe20001000000 */
[----:B------:R-:W-:Y:S01]  /*5b50*/  UMOV UR11, UR19 ;  /* 0x00000013000b7c82 */ /* 0x000fe20008000000 */
[----:B------:R-:W-:Y:S01]  /*5b60*/  UMOV UR12, UR20 ;  /* 0x00000014000c7c82 */ /* 0x000fe20008000000 */
[----:B------:R-:W-:Y:S01]  /*5b70*/  UMOV UR13, UR21 ;  /* 0x00000015000d7c82 */ /* 0x000fe20008000000 */
[----:B------:R-:W-:Y:S01]  /*5b80*/  UIADD3 UR26, UPT, UPT, UR14, UR44, URZ ;  /* 0x0000002c0e1a7290 */ /* 0x000fe2000fffe0ff */
[----:B------:R-:W-:Y:S01]  /*5b90*/  IMAD.U32 R4, RZ, RZ, UR5 ;  /* 0x00000005ff047e24 */ /* 0x000fe2000f8e00ff */
[----:B------:R-:W-:Y:S02]  /*5ba0*/  UIADD3 UR30, UPT, UPT, UR15, UR38, URZ ;  /* 0x000000260f1e7290 */ /* 0x000fe4000fffe0ff */
[----:B------:R-:W-:Y:S04]  /*5bb0*/  UPLOP3.LUT UP4, UPT, UPT, UPT, UPT, 0x80, 0x8 ;  /* 0x000000000008789c */ /* 0x000fe80003f8f070 */
[----:B------:R-:W-:Y:S01]  /*5bc0*/  IMAD.U32 R5, RZ, RZ, UR4 ;  /* 0x00000004ff057e24 */ /* 0x000fe2000f8e00ff */
[----:B------:R-:W-:Y:S04]  /*5bd0*/  @!P2 R2UR UR4, R4 ;  /* 0x000000000404a2ca */ /* 0x000fe800000e0000 */
[----:B------:R-:W-:Y:S11]  /*5be0*/  @!P2 R2UR UR5, R5 ;  /* 0x000000000505a2ca */ /* 0x000ff600000e0000 */
[----:B------:R-:W-:Y:S02]  /*5bf0*/  @!UPT UIADD3 URZ, UPT, UPT, URZ, URZ, URZ ;  /* 0x000000fffffff290 */ /* 0x000fe4000fffe0ff */
[----:B------:R1:W-:Y:S01]  /*5c00*/  @!UP0 UTMALDG.4D [UR8], [UR4], desc[UR6] ;  /* 0x00000608040085b4 */ /* 0x0003e20008019000 */
[----:B------:R1:W-:Y:S01]  /*5c10*/  @!P2 SYNCS.ARRIVE.TRANS64.RED.A0TR RZ, [UR25+0x188], R2 ;  /* 0x00018802ffffa9a7 */ /* 0x0003e20008300419 */
[----:B------:R-:W-:Y:S01]  /*5c20*/  SYNCS.ARRIVE.TRANS64.RED.A1T0 RZ, [UR47], RZ ;  /* 0x000000ffffff79a7 */ /* 0x000fe2000810042f */
[----:B------:R-:W-:Y:S05]  /*5c30*/  BRA.U UP2, `(.L_x_89) ;  /* 0xfffffff1027c7547 */ /* 0x000fea000b83ffff */
[----:B------:R-:W-:-:S04]  /*5c40*/  SHF.L.U32 R3, R10, 0x1f, RZ ;  /* 0x0000001f0a037819 */ /* 0x000fc800000006ff */
[----:B------:R-:W2:Y:S02]  /*5c50*/  SYNCS.PHASECHK.TRANS64.TRYWAIT P0, [UR25+0x190], R3 ;  /* 0x00019003ff0075a7 */ /* 0x000ea40008001119 */
[----:B--2---:R-:W-:Y:S05]  /*5c60*/  @!P0 BRA `(.L_x_90) ;  /* 0x0000004c00e88947 */ /* 0x004fea0003800000 */
.L_x_190:
[----:B--2---:R-:W-:-:S07]  /*5c70*/  MOV R0, UR25 ;  /* 0x0000001900007c02 */ /* 0x004fce0008000f00 */
.L_x_91:
[----:B--2---:R-:W-:-:S04]  /*5c80*/  SHF.L.U32 R3, R10, 0x1f, RZ ;  /* 0x0000001f0a037819 */ /* 0x004fc800000006ff */
[----:B------:R2:W3:Y:S03]  /*5c90*/  SYNCS.PHASECHK.TRANS64.TRYWAIT P0, [R0+URZ+0x198], R3 ;  /* 0x00019803000075a7 */ /* 0x0004e600080011ff */
[----:B---3--:R-:W-:Y:S05]  /*5ca0*/  @!P0 NANOSLEEP.SYNCS 0x989680 ;  /* 0x009896800000895d */ /* 0x008fea0003900000 */
[----:B------:R-:W3:Y:S02]  /*5cb0*/  @!P0 SYNCS.PHASECHK.TRANS64 P0, [R0+URZ+0x198], R3 ;  /* 0x00019803000085a7 */ /* 0x000ee400080010ff */
[----:B-1-3--:R-:W-:Y:S05]  /*5cc0*/  @P0 EXIT ;  /* 0x000000000000094d */ /* 0x00afea0003800000 */
[----:B------:R-:W-:Y:S05]  /*5cd0*/  BRA `(.L_x_91) ;  /* 0xfffffffc00e87947 */ /* 0x000fea000383ffff */
.L_x_80:
[----:B------:R-:W-:-:S06]  /*5ce0*/  UISETP.GE.AND UP0, UPT, UR18, 0x4, UPT ;  /* 0x000000041200788c */ /* 0x000fcc000bf06270 */
[----:B------:R-:W-:-:S13]  /*5cf0*/  PLOP3.LUT P0, PT, PT, PT, UP0, 0x80, 0x8 ;  /* 0x000000000008781c */ /* 0x000fda0003f0f008 */
[----:B-1----:R-:W-:Y:S05]  /*5d00*/  @!P0 EXIT ;  /* 0x000000000000894d */ /* 0x002fea0003800000 */
[----:B------:R-:W1:Y:S08]  /*5d10*/  S2UR UR4, SR_CgaCtaId ;  /* 0x00000000000479c3 */ /* 0x000e700000008800 */
[----:B------:R-:W-:Y:S01]  /*5d20*/  BAR.SYNC.DEFER_BLOCKING 0x6, 0xa0 ;  /* 0x0182800000007b1d */ /* 0x000fe20000010000 */
[C---:B------:R-:W-:Y:S01]  /*5d30*/  IMAD.SHL.U32 R4, R166.reuse, 0x40, RZ ;  /* 0x00000040a6047824 */ /* 0x040fe200078e00ff */
[----:B------:R-:W-:Y:S01]  /*5d40*/  USHF.R.S32.HI UR51, URZ, 0x1f, UR5 ;  /* 0x0000001fff337899 */ /* 0x000fe20008011405 */
[C---:B------:R-:W-:Y:S01]  /*5d50*/  IMAD.SHL.U32 R165, R166.reuse, 0x8, RZ ;  /* 0x00000008a6a57824 */ /* 0x040fe200078e00ff */
[C---:B------:R-:W-:Y:S01]  /*5d60*/  LOP3.LUT R168, R166.reuse, 0x60, RZ, 0xc0, !PT ;  /* 0x00000060a6a87812 */ /* 0x040fe200078ec0ff */
[----:B------:R-:W-:Y:S01]  /*5d70*/  IMAD.U32 R69, R166, 0x10000, RZ ;  /* 0x00010000a6457824 */ /* 0x000fe200078e00ff */
[----:B------:R-:W-:-:S02]  /*5d80*/  UMOV UR48, 0x400 ;  /* 0x0000040000307882 */ /* 0x000fc40000000000 */
[----:B------:R-:W2:Y:S01]  /*5d90*/  LDC.64 R154, c[0x0][0x8b0] ;  /* 0x00022c00ff9a7b82 */ /* 0x000ea20000000a00 */
[----:B------:R-:W-:Y:S01]  /*5da0*/  LOP3.LUT R6, R4, 0x180, RZ, 0xc0, !PT ;  /* 0x0000018004067812 */ /* 0x000fe200078ec0ff */
[----:B------:R-:W-:Y:S01]  /*5db0*/  ULEA.HI UR51, UR51, UR5, URZ, 0x7 ;  /* 0x0000000533337291 */ /* 0x000fe2000f8f38ff */
[----:B------:R-:W-:Y:S01]  /*5dc0*/  LOP3.LUT R167, R166, 0x2, RZ, 0xc0, !PT ;  /* 0x00000002a6a77812 */ /* 0x000fe200078ec0ff */
[----:B------:R-:W-:Y:S01]  /*5dd0*/  HFMA2 R161, -RZ, RZ, 0, 0 ;  /* 0x00000000ffa17431 */ /* 0x000fe200000001ff */
[----:B------:R-:W-:Y:S01]  /*5de0*/  LOP3.LUT R165, R6, 0x30, R165, 0xf8, !PT ;  /* 0x0000003006a57812 */ /* 0x000fe200078ef8a5 */
[----:B------:R-:W-:Y:S01]  /*5df0*/  IMAD.MOV.U32 R68, RZ, RZ, RZ ;  /* 0x000000ffff447224 */ /* 0x000fe200078e00ff */
[----:B------:R-:W-:Y:S01]  /*5e00*/  LOP3.LUT R166, R166, 0x4, RZ, 0xc0, !PT ;  /* 0x00000004a6a67812 */ /* 0x000fe200078ec0ff */
[----:B------:R-:W3:Y:S01]  /*5e10*/  LDC.64 R152, c[0x0][0x8a8] ;  /* 0x00022a00ff987b82 */ /* 0x000ee20000000a00 */
[----:B------:R-:W-:Y:S01]  /*5e20*/  LOP3.LUT R165, R165, 0x1e40, R4, 0xf8, !PT ;  /* 0x00001e40a5a57812 */ /* 0x000fe200078ef804 */
[----:B------:R-:W-:Y:S01]  /*5e30*/  IMAD.MOV.U32 R164, RZ, RZ, RZ ;  /* 0x000000ffffa47224 */ /* 0x000fe200078e00ff */
[----:B------:R-:W-:-:S02]  /*5e40*/  CS2R R162, SRZ ;  /* 0x0000000000a27805 */ /* 0x000fc4000001ff00 */
[----:B------:R-:W-:Y:S01]  /*5e50*/  LOP3.LUT R69, R69, 0x600000, RZ, 0xc0, !PT ;  /* 0x0060000045457812 */ /* 0x000fe200078ec0ff */
[----:B------:R-:W-:Y:S01]  /*5e60*/  IMAD.MOV R173, RZ, RZ, -R167 ;  /* 0x000000ffffad7224 */ /* 0x000fe200078e0aa7 */
[C---:B------:R-:W-:Y:S01]  /*5e70*/  IADD3 R174, PT, PT, -R166.reuse, 0x2, RZ ;  /* 0x00000002a6ae7810 */ /* 0x040fe20007ffe1ff */
[----:B------:R-:W4:Y:S01]  /*5e80*/  LDCU UR60, c[0x0][0x370] ;  /* 0x00006e00ff3c77ac */ /* 0x000f220008000800 */
[----:B------:R-:W-:Y:S01]  /*5e90*/  IADD3 R172, PT, PT, -R166, RZ, RZ ;  /* 0x000000ffa6ac7210 */ /* 0x000fe20007ffe1ff */
[----:B-1----:R-:W-:Y:S01]  /*5ea0*/  ULEA UR48, UR4, UR48, 0x18 ;  /* 0x0000003004307291 */ /* 0x002fe2000f8ec0ff */
[----:B------:R-:W1:Y:S03]  /*5eb0*/  LDCU UR45, c[0x0][0xb0c] ;  /* 0x00016180ff2d77ac */ /* 0x000e660008000800 */
[----:B------:R-:W-:Y:S02]  /*5ec0*/  UIADD3 UR4, UPT, UPT, UR48, 0x4400, URZ ;  /* 0x0000440030047890 */ /* 0x000fe4000fffe0ff */
[----:B------:R-:W-:Y:S01]  /*5ed0*/  VIADD R175, R165, UR48 ;  /* 0x00000030a5af7c36 */ /* 0x000fe20008000000 */
[----:B------:R-:W-:-:S02]  /*5ee0*/  UIADD3 UR5, UPT, UPT, UR48, 0x400, URZ ;  /* 0x0000040030057890 */ /* 0x000fc4000fffe0ff */
[----:B------:R-:W4:Y:S01]  /*5ef0*/  LDS R2, [UR48+0x200] ;  /* 0x00020030ff027984 */ /* 0x000f220008000800 */
[----:B------:R-:W1:Y:S01]  /*5f00*/  LDCU UR38, c[0x0][0xb30] ;  /* 0x00016600ff2677ac */ /* 0x000e620008000800 */
[----:B------:R-:W-:Y:S02]  /*5f10*/  VIADD R175, R175, 0x400 ;  /* 0x00000400afaf7836 */ /* 0x000fe40000000000 */
[----:B------:R-:W-:Y:S01]  /*5f20*/  IMAD.U32 R176, RZ, RZ, UR4 ;  /* 0x00000004ffb07e24 */ /* 0x000fe2000f8e00ff */
[----:B------:R-:W1:Y:S01]  /*5f30*/  LDCU.64 UR54, c[0x0][0x888] ;  /* 0x00011100ff3677ac */ /* 0x000e620008000a00 */
[----:B------:R-:W-:Y:S01]  /*5f40*/  IMAD.U32 R177, RZ, RZ, UR5 ;  /* 0x00000005ffb17e24 */ /* 0x000fe2000f8e00ff */
[----:B------:R-:W1:Y:S01]  /*5f50*/  LDCU.64 UR46, c[0x0][0xb28] ;  /* 0x00016500ff2e77ac */ /* 0x000e620008000a00 */
[----:B------:R-:W1:Y:S01]  /*5f60*/  LDCU.64 UR62, c[0x0][0x890] ;  /* 0x00011200ff3e77ac */ /* 0x000e620008000a00 */
[----:B------:R-:W1:Y:S01]  /*5f70*/  LDCU.128 UR56, c[0x0][0xb10] ;  /* 0x00016200ff3877ac */ /* 0x000e620008000c00 */
[----:B------:R-:W1:Y:S01]  /*5f80*/  LDCU UR53, c[0x0][0x374] ;  /* 0x00006e80ff3577ac */ /* 0x000e620008000800 */
[----:B------:R-:W-:Y:S01]  /*5f90*/  USHF.R.S32.HI UR51, URZ, 0x7, UR51 ;  /* 0x00000007ff337899 */ /* 0x000fe20008011433 */
[C---:B----4-:R-:W-:Y:S01]  /*5fa0*/  VIADD R3, R2.reuse, 0x80 ;  /* 0x0000008002037836 */ /* 0x050fe20000000000 */
[----:B------:R-:W-:-:S04]  /*5fb0*/  LOP3.LUT R2, R2, 0xffff, RZ, 0xc0, !PT ;  /* 0x0000ffff02027812 */ /* 0x000fc800078ec0ff */
[----:B------:R-:W-:-:S05]  /*5fc0*/  LOP3.LUT R3, R3, 0xffff, RZ, 0xc0, !PT ;  /* 0x0000ffff03037812 */ /* 0x000fca00078ec0ff */
[----:B-123--:R4:W-:Y:S02]  /*5fd0*/  STL.64 [R1], R2 ;  /* 0x0000000201007387 */ /* 0x00e9e40000100a00 */
.L_x_118:
[----:B----4-:R-:W-:Y:S04]  /*5fe0*/  SHF.L.U32 R3, R163, 0x1f, RZ ;  /* 0x0000001fa3037819 */ /* 0x010fe800000006ff */
[----:B-1----:R-:W1:Y:S02]  /*5ff0*/  SYNCS.PHASECHK.TRANS64.TRYWAIT P0, [UR48+0x1b0], R3 ;  /* 0x0001b003ff0075a7 */ /* 0x002e640008001130 */
[----:B-1----:R-:W-:Y:S05]  /*6000*/  @!P0 BRA `(.L_x_92) ;  /* 0x0000004c00188947 */ /* 0x002fea0003800000 */
.L_x_192:
[----:B------:R-:W2:Y:S01]  /*6010*/  LDS.128 R4, [UR48+0x1f0] ;  /* 0x0001f030ff047984 */ /* 0x000ea20008000c00 */
[----:B------:R-:W-:Y:S01]  /*6020*/  UIADD3 UR4, UPT, UPT, UR48, 0x1b8, URZ ;  /* 0x000001b830047890 */ /* 0x000fe2000fffe0ff */
[----:B------:R-:W-:Y:S01]  /*6030*/  IMAD R2, R68, 0x4, R1 ;  /* 0x0000000444027824 */ /* 0x000fe200078e0201 */
[----:B------:R-:W-:Y:S02]  /*6040*/  UISETP.GE.AND UP0, UPT, UR39, 0x1, UPT ;  /* 0x000000012700788c */ /* 0x000fe4000bf06270 */
[----:B------:R-:W-:Y:S01]  /*6050*/  UPRMT UR4, URZ, 0x654, UR4 ;  /* 0x00000654ff047896 */ /* 0x000fe20008000004 */
[----:B------:R-:W-:Y:S01]  /*6060*/  @!PT LDS RZ, [RZ] ;  /* 0x00000000fffff984 */ /* 0x000fe20000000800 */
[----:B------:R-:W-:Y:S01]  /*6070*/  @!PT LDS RZ, [RZ] ;  /* 0x00000000fffff984 */ /* 0x000fe20000000800 */
[----:B------:R-:W-:Y:S01]  /*6080*/  @!PT LDS RZ, [RZ] ;  /* 0x00000000fffff984 */ /* 0x000fe20000000800 */
[----:B------:R-:W-:Y:S01]  /*6090*/  @!PT LDS RZ, [RZ] ;  /* 0x00000000fffff984 */ /* 0x000fe20000000800 */
[----:B------:R3:W-:Y:S06]  /*60a0*/  MEMBAR.ALL.CTA ;  /* 0x0000000000007992 */ /* 0x0007ec0000008000 */
[----:B---3--:R-:W3:Y:S02]  /*60b0*/  FENCE.VIEW.ASYNC.S ;  /* 0x00000000000073c6 */ /* 0x008ee40000000000 */
[----:B---3--:R-:W-:Y:S06]  /*60c0*/  SYNCS.ARRIVE.TRANS64.RED.A1T0 RZ, [UR4], RZ ;  /* 0x000000ffffff79a7 */ /* 0x008fec0008100404 */
[----:B------:R-:W5:Y:S01]  /*60d0*/  LDL R2, [R2] ;  /* 0x0000000002027983 */ /* 0x000f620000100800 */
[----:B--2---:R-:W-:Y:S11]  /*60e0*/  LOP3.LUT P0, RZ, R6, 0x1, RZ, 0xc0, !PT ;  /* 0x0000000106ff7812 */ /* 0x004ff6000780c0ff */
[----:B------:R-:W-:Y:S02]  /*60f0*/  @!UPT UIADD3 URZ, UPT, UPT, URZ, URZ, URZ ;  /* 0x000000fffffff290 */ /* 0x000fe4000fffe0ff */
[----:B------:R-:W-:Y:S01]  /*6100*/  VOTEU.ANY UP1, P0 ;  /* 0x0000000000ff7886 */ /* 0x000fe20000020100 */
[----:B------:R-:W-:Y:S01]  /*6110*/  PLOP3.LUT P0, PT, PT, PT, UP1, 0x80, 0x8 ;  /* 0x000000000008781c */ /* 0x000fe20003f0f018 */
[----:B------:R-:W-:Y:S11]  /*6120*/  UP2UR UR52, UPR, URZ, 0x2 ;  /* 0x00000002ff347883 */ /* 0x000ff60008000000 */
[----:B------:R-:W-:Y:S01]  /*6130*/  @!UPT UIADD3 URZ, UPT, UPT, URZ, URZ, URZ ;  /* 0x000000fffffff290 */ /* 0x000fe2000fffe0ff */
[----:B-1----:R-:W-:Y:S02]  /*6140*/  @P0 MOV R3, R4 ;  /* 0x0000000400030202 */ /* 0x002fe40000000f00 */
[----:B------:R-:W-:Y:S02]  /*6150*/  @P0 LOP3.LUT R0, R5, 0xffff, RZ, 0xc0, !PT ;  /* 0x0000ffff05000812 */ /* 0x000fe400078ec0ff */
[----:B------:R-:W-:Y:S02]  /*6160*/  @P0 R2UR UR5, R3 ;  /* 0x00000000030502ca */ /* 0x000fe400000e0000 */
[----:B------:R-:W-:Y:S01]  /*6170*/  @P0 R2UR UR4, R0 ;  /* 0x00000000000402ca */ /* 0x000fe200000e0000 */
[----:B------:R-:W-:Y:S05]  /*6180*/  IMAD.U32 R0, RZ, RZ, UR51 ;  /* 0x00000033ff007e24 */ /* 0x000fea000f8e00ff */
[----:B------:R-:W-:Y:S05]  /*6190*/  IABS R3, R0 ;  /* 0x0000000000037213 */ /* 0x000fea0000000000 */
[----:B------:R-:W-:Y:S02]  /*61a0*/  @UP1 UMOV UR37, UR5 ;  /* 0x0000000500251c82 */ /* 0x000fe40008000000 */
[----:B------:R-:W-:Y:S01]  /*61b0*/  @UP1 UMOV UR36, UR4 ;  /* 0x0000000400241c82 */ /* 0x000fe20008000000 */
[----:B------:R-:W-:Y:S05]  /*61c0*/  BRA.U !UP0, `(.L_x_93) ;  /* 0x0000000108cc7547 */ /* 0x000fea000b800000 */
[----:B------:R-:W1:Y:S01]  /*61d0*/  LDCU UR9, c[0x0][0xb20] ;  /* 0x00016400ff0977ac */ /* 0x000e620008000800 */
[----:B------:R-:W-:Y:S02]  /*61e0*/  UIMAD.WIDE.U32 UR4, UR53, UR59, URZ ;  /* 0x0000003b350472a5 */ /* 0x000fe4000f8e00ff */
[----:B------:R-:W-:Y:S02]  /*61f0*/  UIMAD.WIDE.U32 UR6, UR60, UR56, URZ ;  /* 0x000000383c0672a5 */ /* 0x000fe4000f8e00ff */
[----:B------:R-:W-:Y:S02]  /*6200*/  UIMAD.WIDE.U32 UR10, UR36, UR59, URZ ;  /* 0x0000003b240a72a5 */ /* 0x000fe4000f8e00ff */
[----:B------:R-:W-:Y:S02]  /*6210*/  UISETP.NE.AND UP0, UPT, UR58, 0x1, UPT ;  /* 0x000000013a00788c */ /* 0x000fe4000bf05270 */
[----:B------:R-:W-:Y:S02]  /*6220*/  UISETP.NE.AND UP1, UPT, UR45, 0x1, UPT ;  /* 0x000000012d00788c */ /* 0x000fe4000bf25270 */
[----:B------:R-:W-:Y:S02]  /*6230*/  UISETP.NE.AND UP2, UPT, UR39, 0x1, UPT ;  /* 0x000000012700788c */ /* 0x000fe4000bf45270 */
[----:B------:R-:W-:Y:S01]  /*6240*/  UIMAD.WIDE.U32 UR12, UR37, UR56, URZ ;  /* 0x00000038250c72a5 */ /* 0x000fe2000f8e00ff */
[----:B------:R-:W-:Y:S01]  /*6250*/  UMOV UR4, UR5 ;  /* 0x0000000500047c82 */ /* 0x000fe20008000000 */
[----:B------:R-:W-:Y:S01]  /*6260*/  UMOV UR6, UR11 ;  /* 0x0000000b00067c82 */ /* 0x000fe20008000000 */
[----:B-1----:R-:W-:Y:S03]  /*6270*/  USHF.R.U32.HI UR8, URZ, UR9, UR4 ;  /* 0x00000009ff087299 */ /* 0x002fe60008011604 */
[----:B------:R-:W-:Y:S02]  /*6280*/  UMOV UR4, UR7 ;  /* 0x0000000700047c82 */ /* 0x000fe40008000000 */
[----:B------:R-:W-:Y:S02]  /*6290*/  USHF.R.U32.HI UR5, URZ, UR57, UR4 ;  /* 0x00000039ff057299 */ /* 0x000fe40008011604 */
[----:B------:R-:W-:Y:S02]  /*62a0*/  USEL UR4, UR53, UR8, !UP0 ;  /* 0x0000000835047287 */ /* 0x000fe4000c000000 */
[----:B------:R-:W-:Y:S02]  /*62b0*/  USHF.R.U32.HI UR8, URZ, UR9, UR6 ;  /* 0x00000009ff087299 */ /* 0x000fe40008011606 */
[----:B------:R-:W-:Y:S02]  /*62c0*/  UIMAD.WIDE.U32 UR6, UR4, UR46, URZ ;  /* 0x0000002e040672a5 */ /* 0x000fe4000f8e00ff */
[----:B------:R-:W-:Y:S02]  /*62d0*/  USEL UR9, UR60, UR5, !UP1 ;  /* 0x000000053c097287 */ /* 0x000fe4000c800000 */
[----:B------:R-:W-:Y:S02]  /*62e0*/  USEL UR8, UR36, UR8, !UP0 ;  /* 0x0000000824087287 */ /* 0x000fe4000c000000 */
[----:B------:R-:W-:Y:S01]  /*62f0*/  UIMAD.WIDE.U32 UR10, UR9, UR46, URZ ;  /* 0x0000002e090a72a5 */ /* 0x000fe2000f8e00ff */
[----:B------:R-:W-:Y:S01]  /*6300*/  UMOV UR6, UR7 ;  /* 0x0000000700067c82 */ /* 0x000fe20008000000 */
[----:B------:R-:W-:Y:S01]  /*6310*/  UMOV UR5, UR13 ;  /* 0x0000000d00057c82 */ /* 0x000fe20008000000 */
[----:B------:R-:W-:Y:S02]  /*6320*/  @UP2 USHF.R.U32.HI UR4, URZ, UR47, UR6 ;  /* 0x0000002fff042299 */ /* 0x000fe40008011606 */
[----:B------:R-:W-:Y:S02]  /*6330*/  USHF.R.U32.HI UR5, URZ, UR57, UR5 ;  /* 0x00000039ff057299 */ /* 0x000fe40008011605 */
[----:B------:R-:W-:Y:S02]  /*6340*/  UIMAD UR4, UR39, UR4, URZ ;  /* 0x00000004270472a4 */ /* 0x000fe4000f8e02ff */
[----:B------:R-:W-:Y:S02]  /*6350*/  USEL UR5, UR37, UR5, !UP1 ;  /* 0x0000000525057287 */ /* 0x000fe4000c800000 */
[----:B------:R-:W-:Y:S01]  /*6360*/  UISETP.GE.AND UP0, UPT, UR8, UR4, UPT ;  /* 0x000000040800728c */ /* 0x000fe2000bf06270 */
[----:B------:R-:W-:Y:S01]  /*6370*/  UMOV UR6, UR11 ;  /* 0x0000000b00067c82 */ /* 0x000fe20008000000 */
[----:B------:R-:W-:Y:S02]  /*6380*/  UIMAD.WIDE.U32 UR10, UR8, UR46, URZ ;  /* 0x0000002e080a72a5 */ /* 0x000fe4000f8e00ff */
[----:B------:R-:W-:Y:S04]  /*6390*/  @UP2 USHF.R.U32.HI UR9, URZ, UR47, UR6 ;  /* 0x0000002fff092299 */ /* 0x000fe80008011606 */
[----:B------:R-:W-:Y:S01]  /*63a0*/  UIMAD UR6, UR39, UR9, URZ ;  /* 0x00000009270672a4 */ /* 0x000fe2000f8e02ff */
[----:B------:R-:W-:Y:S03]  /*63b0*/  UMOV UR4, UR11 ;  /* 0x0000000b00047c82 */ /* 0x000fe60008000000 */
[----:B------:R-:W-:Y:S02]  /*63c0*/  UISETP.GE.OR UP0, UPT, UR5, UR6, UP0 ;  /* 0x000000060500728c */ /* 0x000fe40008706670 */
[----:B------:R-:W-:Y:S02]  /*63d0*/  USHF.R.U32.HI UR4, URZ, UR47, UR4 ;  /* 0x0000002fff047299 */ /* 0x000fe40008011604 */
[----:B------:R-:W-:Y:S02]  /*63e0*/  UIMAD.WIDE.U32 UR6, UR5, UR46, URZ ;  /* 0x0000002e050672a5 */ /* 0x000fe4000f8e00ff */
[----:B------:R-:W-:Y:S02]  /*63f0*/  USEL UR11, UR8, UR4, !UP2 ;  /* 0x00000004080b7287 */ /* 0x000fe4000d000000 */
[----:B------:R-:W-:Y:S02]  /*6400*/  UIADD3 UR6, UPT, UPT, -UR5, URZ, URZ ;  /* 0x000000ff05067290 */ /* 0x000fe4000fffe1ff */
[----:B------:R-:W-:Y:S02]  /*6410*/  UIADD3 UR10, UPT, UPT, -UR11, URZ, URZ ;  /* 0x000000ff0b0a7290 */ /* 0x000fe4000fffe1ff */
[----:B------:R-:W-:Y:S02]  /*6420*/  UIMAD UR6, UR45, UR6, UR37 ;  /* 0x000000062d0672a4 */ /* 0x000fe4000f8e0225 */
[----:B------:R-:W-:Y:S01]  /*6430*/  UIMAD UR10, UR39, UR10, UR8 ;  /* 0x0000000a270a72a4 */ /* 0x000fe2000f8e0208 */
[----:B------:R-:W-:Y:S01]  /*6440*/  @!UP0 UMOV UR4, UR7 ;  /* 0x0000000700048c82 */ /* 0x000fe20008000000 */
[----:B------:R-:W-:Y:S02]  /*6450*/  UIADD3 UR7, UPT, UPT, -UR8, URZ, URZ ;  /* 0x000000ff08077290 */ /* 0x000fe4000fffe1ff */
[----:B------:R-:W-:Y:S04]  /*6460*/  @!UP0 USHF.R.U32.HI UR4, URZ, UR47, UR4 ;  /* 0x0000002fff048299 */ /* 0x000fe80008011604 */
[----:B------:R-:W-:Y:S04]  /*6470*/  @!UP0 USEL UR4, UR5, UR4, !UP2 ;  /* 0x0000000405048287 */ /* 0x000fe8000d000000 */
[----:B------:R-:W-:Y:S02]  /*6480*/  @!UP0 UIMAD UR9, UR9, UR10, UR4 ;  /* 0x0000000a090982a4 */ /* 0x000fe4000f8e0204 */
[----:B------:R-:W-:Y:S02]  /*6490*/  @!UP0 UIADD3 UR10, UPT, UPT, UR11, -UR4, URZ ;  /* 0x800000040b0a8290 */ /* 0x000fe4000fffe0ff */
[----:B------:R-:W-:Y:S02]  /*64a0*/  UIMAD UR4, UR58, UR7, UR36 ;  /* 0x000000073a0472a4 */ /* 0x000fe4000f8e0224 */
[----:B------:R-:W-:Y:S03]  /*64b0*/  @!UP0 UIMAD UR8, UR10, UR39, UR5 ;  /* 0x000000270a0882a4 */ /* 0x000fe6000f8e0205 */
[----:B------:R-:W-:Y:S02]  /*64c0*/  @!UP0 UMOV UR5, UR9 ;  /* 0x0000000900058c82 */ /* 0x000fe40008000000 */
[----:B------:R-:W-:Y:S02]  /*64d0*/  UIMAD UR37, UR5, UR45, UR6 ;  /* 0x0000002d052572a4 */ /* 0x000fe4000f8e0206 */
[----:B------:R-:W-:Y:S11]  /*64e0*/  UIMAD UR36, UR8, UR58, UR4 ;  /* 0x0000003a082472a4 */ /* 0x000ff6000f8e0204 */
[----:B------:R-:W-:Y:S01]  /*64f0*/  @!UPT UIADD3 URZ, UPT, UPT, URZ, URZ, URZ ;  /* 0x000000fffffff290 */ /* 0x000fe2000fffe0ff */
.L_x_93:
[----:B------:R-:W1:Y:S01]  /*6500*/  LDCU UR16, c[0x0][0x388] ;  /* 0x00007100ff1077ac */ /* 0x000e620008000800 */
[----:B------:R-:W-:Y:S02]  /*6510*/  R2UR UR6, R3 ;  /* 0x00000000030672ca */ /* 0x000fe400000e0000 */
[----:B------:R-:W-:Y:S01]  /*6520*/  IABS R0, R0 ;  /* 0x0000000000007213 */ /* 0x000fe20000000000 */
[----:B------:R-:W-:Y:S01]  /*6530*/  UIADD3 UR11, UPT, UPT, UR48, 0x400, URZ ;  /* 0x00000400300b7890 */ /* 0x000fe2000fffe0ff */
[----:B------:R-:W-:Y:S01]  /*6540*/  @P0 SHF.R.U32.HI R4, RZ, 0x10, R5 ;  /* 0x00000010ff040819 */ /* 0x000fe20000011605 */
[----:B------:R-:W-:Y:S02]  /*6550*/  USHF.L.U32 UR42, UR30, 0x7, URZ ;  /* 0x000000071e2a7899 */ /* 0x000fe400080006ff */
[----:B------:R-:W-:Y:S01]  /*6560*/  IMAD.MOV R0, RZ, RZ, -R0 ;  /* 0x000000ffff007224 */ /* 0x000fe200078e0a00 */
[----:B------:R-:W-:Y:S04]  /*6570*/  @P0 R2UR UR61, R4 ;  /* 0x00000000043d02ca */ /* 0x000fe800000e0000 */
[----:B------:R-:W-:Y:S01]  /*6580*/  R2UR UR9, R0 ;  /* 0x00000000000972ca */ /* 0x000fe200000e0000 */
[----:B------:R-:W2:Y:S01]  /*6590*/  I2F.RP R9, UR6 ;  /* 0x0000000600097d06 */ /* 0x000ea20008209400 */
[----:B-1----:R-:W-:Y:S09]  /*65a0*/  UISETP.NE.AND UP4, UPT, UR16, URZ, UPT ;  /* 0x000000ff1000728c */ /* 0x002ff2000bf85270 */
[----:B--2---:R-:W1:Y:S02]  /*65b0*/  MUFU.RCP R3, R9 ;  /* 0x0000000900037308 */ /* 0x004e640000001000 */
[----:B-1----:R-:W-:Y:S08]  /*65c0*/  VIADD R8, R3, 0xffffffe ;  /* 0x0ffffffe03087836 */ /* 0x002ff00000000000 */
[----:B------:R-:W1:Y:S02]  /*65d0*/  F2I.FTZ.U32.TRUNC.NTZ R3, R8 ;  /* 0x0000000800037305 */ /* 0x000e64000021f000 */
[----:B-1----:R-:W-:Y:S01]  /*65e0*/  R2UR UR5, R3 ;  /* 0x00000000030572ca */ /* 0x002fe200000e0000 */
[----:B------:R-:W-:Y:S05]  /*65f0*/  IMAD.U32 R3, RZ, RZ, UR26 ;  /* 0x0000001aff037e24 */ /* 0x000fea000f8e00ff */
[----:B------:R-:W-:Y:S04]  /*6600*/  IABS R3, R3 ;  /* 0x0000000300037213 */ /* 0x000fe80000000000 */
[----:B------:R-:W-:Y:S01]  /*6610*/  R2UR UR8, R3 ;  /* 0x00000000030872ca */ /* 0x000fe200000e0000 */
[----:B------:R-:W-:Y:S02]  /*6620*/  IMAD.U32 R3, RZ, RZ, UR16 ;  /* 0x00000010ff037e24 */ /* 0x000fe4000f8e00ff */
[----:B------:R-:W-:Y:S03]  /*6630*/  UIADD3 UR4, UPT, UPT, URZ, -UR5, URZ ;  /* 0x80000005ff047290 */ /* 0x000fe6000fffe0ff */
[----:B------:R-:W-:Y:S01]  /*6640*/  IABS R9, R3 ;  /* 0x0000000300097213 */ /* 0x000fe20000000000 */
[----:B------:R-:W-:Y:S03]  /*6650*/  UIMAD UR7, UR4, UR6, URZ ;  /* 0x00000006040772a4 */ /* 0x000fe6000f8e02ff */
[----:B------:R-:W-:Y:S01]  /*6660*/  UMOV UR4, URZ ;  /* 0x000000ff00047c82 */ /* 0x000fe20008000000 */
[----:B------:R-:W1:Y:S01]  /*6670*/  I2F.RP R0, R9 ;  /* 0x0000000900007306 */ /* 0x000e620000209400 */
[----:B------:R-:W-:Y:S07]  /*6680*/  UIMAD.WIDE.U32 UR4, UR5, UR7, UR4 ;  /* 0x00000007050472a5 */ /* 0x000fee000f8e0004 */
[----:B------:R-:W-:Y:S02]  /*6690*/  UMOV UR4, UR5 ;  /* 0x0000000500047c82 */ /* 0x000fe40008000000 */
[----:B------:R-:W-:Y:S01]  /*66a0*/  UIMAD.WIDE.U32 UR4, UR4, UR8, URZ ;  /* 0x00000008040472a5 */ /* 0x000fe2000f8e00ff */
[----:B-1----:R-:W1:Y:S06]  /*66b0*/  MUFU.RCP R0, R0 ;  /* 0x0000000000007308 */ /* 0x002e6c0000001000 */
[----:B------:R-:W-:Y:S02]  /*66c0*/  UMOV UR43, UR5 ;  /* 0x00000005002b7c82 */ /* 0x000fe40008000000 */
[----:B------:R-:W-:Y:S04]  /*66d0*/  UIMAD UR4, UR43, UR9, UR8 ;  /* 0x000000092b0472a4 */ /* 0x000fe8000f8e0208 */
[----:B------:R-:W-:Y:S01]  /*66e0*/  UISETP.GT.U32.AND UP0, UPT, UR6, UR4, UPT ;  /* 0x000000040600728c */ /* 0x000fe2000bf04070 */
[----:B-1----:R-:W-:Y:S10]  /*66f0*/  IADD3 R10, PT, PT, R0, 0xffffffe, RZ ;  /* 0x0ffffffe000a7810 */ /* 0x002ff40007ffe0ff */
[----:B------:R-:W-:Y:S02]  /*6700*/  @!UP0 UIADD3 UR4, UPT, UPT, UR4, -UR6, URZ ;  /* 0x8000000604048290 */ /* 0x000fe4000fffe0ff */
[----:B------:R-:W-:Y:S01]  /*6710*/  @!UP0 UIADD3 UR43, UPT, UPT, UR43, 0x1, URZ ;  /* 0x000000012b2b8890 */ /* 0x000fe2000fffe0ff */
[----:B------:R1:W2:Y:S01]  /*6720*/  F2I.FTZ.U32.TRUNC.NTZ R11, R10 ;  /* 0x0000000a000b7305 */ /* 0x0002a2000021f000 */
[----:B------:R-:W-:Y:S02]  /*6730*/  UISETP.GE.U32.AND UP2, UPT, UR4, UR6, UPT ;  /* 0x000000060400728c */ /* 0x000fe4000bf46070 */
[----:B------:R-:W-:Y:S02]  /*6740*/  ULOP3.LUT UR4, UR26, UR51, URZ, 0x3c, !UPT ;  /* 0x000000331a047292 */ /* 0x000fe4000f8e3cff */
[----:B------:R-:W-:Y:S02]  /*6750*/  UISETP.NE.AND UP0, UPT, UR51, URZ, UPT ;  /* 0x000000ff3300728c */ /* 0x000fe4000bf05270 */
[----:B------:R-:W-:Y:S05]  /*6760*/  UISETP.GE.AND UP1, UPT, UR4, URZ, UPT ;  /* 0x000000ff0400728c */ /* 0x000fea000bf26270 */
[----:B------:R-:W-:Y:S01]  /*6770*/  @UP2 UIADD3 UR43, UPT, UPT, UR43, 0x1, URZ ;  /* 0x000000012b2b2890 */ /* 0x000fe2000fffe0ff */
[----:B-1----:R-:W-:Y:S02]  /*6780*/  HFMA2 R10, -RZ, RZ, 0, 0 ;  /* 0x00000000ff0a7431 */ /* 0x002fe400000001ff */
[--C-:B--2---:R-:W-:Y:S03]  /*6790*/  IMAD.MOV R8, RZ, RZ, -R11.reuse ;  /* 0x000000ffff087224 */ /* 0x104fe600078e0a0b */
[----:B------:R-:W-:Y:S02]  /*67a0*/  @!UP1 UIADD3 UR43, UPT, UPT, -UR43, URZ, URZ ;  /* 0x000000ff2b2b9290 */ /* 0x000fe4000fffe1ff */
[----:B------:R-:W-:Y:S01]  /*67b0*/  @!UP0 ULOP3.LUT UR43, URZ, UR51, URZ, 0x33, !UPT ;  /* 0x00000033ff2b8292 */ /* 0x000fe2000f8e33ff */
[----:B------:R-:W-:Y:S01]  /*67c0*/  IMAD R3, R8, R9, RZ ;  /* 0x0000000908037224 */ /* 0x000fe200078e02ff */
[----:B------:R-:W-:Y:S02]  /*67d0*/  UISETP.NE.AND UP0, UPT, UR38, 0x1, UPT ;  /* 0x000000012600788c */ /* 0x000fe4000bf05270 */
[----:B------:R-:W-:Y:S01]  /*67e0*/  ULOP3.LUT UR4, UR43, UR16, URZ, 0x3c, !UPT ;  /* 0x000000102b047292 */ /* 0x000fe2000f8e3cff */
[----:B------:R-:W-:Y:S03]  /*67f0*/  IMAD.HI.U32 R11, R11, R3, R10 ;  /* 0x000000030b0b7227 */ /* 0x000fe600078e000a */
[----:B------:R-:W-:Y:S01]  /*6800*/  UISETP.GE.AND UP3, UPT, UR4, URZ, UPT ;  /* 0x000000ff0400728c */ /* 0x000fe2000bf66270 */
[----:B------:R-:W-:Y:S04]  /*6810*/  IMAD.U32 R0, RZ, RZ, UR43 ;  /* 0x0000002bff007e24 */ /* 0x000fe8000f8e00ff */
[----:B------:R-:W1:Y:S01]  /*6820*/  @!UP0 LDCU.128 UR12, c[0x0][0xb10] ;  /* 0x00016200ff0c87ac */ /* 0x000e620008000c00 */
[----:B------:R-:W-:Y:S05]  /*6830*/  IABS R0, R0 ;  /* 0x0000000000007213 */ /* 0x000fea0000000000 */
[----:B------:R-:W-:Y:S01]  /*6840*/  IMAD.HI.U32 R11, R11, R0, RZ ;  /* 0x000000000b0b7227 */ /* 0x000fe200078e00ff */
[----:B------:R-:W2:Y:S03]  /*6850*/  @!UP0 LDCU UR5, c[0x0][0xb0c] ;  /* 0x00016180ff0587ac */ /* 0x000ea60008000800 */
[----:B------:R-:W-:Y:S01]  /*6860*/  IMAD.MOV R3, RZ, RZ, -R11 ;  /* 0x000000ffff037224 */ /* 0x000fe200078e0a0b */
[----:B------:R-:W3:Y:S03]  /*6870*/  @!UP0 LDCU UR10, c[0x0][0xb20] ;  /* 0x00016400ff0a87ac */ /* 0x000ee60008000800 */
[C---:B------:R-:W-:Y:S01]  /*6880*/  IMAD R0, R9.reuse, R3, R0 ;  /* 0x0000000309007224 */ /* 0x040fe200078e0200 */
[----:B-1----:R-:W-:Y:S04]  /*6890*/  UIMAD.WIDE.U32 UR6, UR37, UR12, URZ ;  /* 0x0000000c250672a5 */ /* 0x002fe8000f8e00ff */
[----:B------:R-:W-:Y:S01]  /*68a0*/  ISETP.GT.U32.AND P1, PT, R9, R0, PT ;  /* 0x000000000900720c */ /* 0x000fe20003f24070 */
[----:B------:R-:W-:Y:S02]  /*68b0*/  UIMAD.WIDE.U32 UR8, UR36, UR15, URZ ;  /* 0x0000000f240872a5 */ /* 0x000fe4000f8e00ff */
[----:B------:R-:W-:Y:S01]  /*68c0*/  @!UP0 UISETP.NE.AND UP1, UPT, UR14, 0x1, UPT ;  /* 0x000000010e00888c */ /* 0x000fe2000bf25270 */
[----:B------:R-:W-:Y:S01]  /*68d0*/  @!UP0 UMOV UR6, UR7 ;  /* 0x0000000700068c82 */ /* 0x000fe20008000000 */
[----:B--2---:R-:W-:Y:S02]  /*68e0*/  @!UP0 UISETP.NE.AND UP2, UPT, UR5, 0x1, UPT ;  /* 0x000000010500888c */ /* 0x004fe4000bf45270 */
[----:B------:R-:W-:Y:S01]  /*68f0*/  @!UP0 USHF.R.U32.HI UR6, URZ, UR13, UR6 ;  /* 0x0000000dff068299 */ /* 0x000fe20008011606 */
[----:B------:R-:W-:Y:S02]  /*6900*/  @!UP0 UMOV UR4, UR9 ;  /* 0x0000000900048c82 */ /* 0x000fe40008000000 */
[----:B---3--:R-:W-:Y:S03]  /*6910*/  @!UP0 USHF.R.U32.HI UR4, URZ, UR10, UR4 ;  /* 0x0000000aff048299 */ /* 0x008fe60008011604 */
[----:B------:R-:W-:Y:S01]  /*6920*/  @!P1 IMAD.IADD R0, R0, 0x1, -R9 ;  /* 0x0000000100009824 */ /* 0x000fe200078e0a09 */
[----:B------:R-:W-:Y:S01]  /*6930*/  @!UP0 USEL UR7, UR37, UR6, !UP2 ;  /* 0x0000000625078287 */ /* 0x000fe2000d000000 */
[----:B------:R-:W-:Y:S01]  /*6940*/  @!P1 IADD3 R11, PT, PT, R11, 0x1, RZ ;  /* 0x000000010b0b9810 */ /* 0x000fe20007ffe0ff */
[----:B------:R-:W-:Y:S02]  /*6950*/  @!UP0 USEL UR6, UR36, UR4, !UP1 ;  /* 0x0000000424068287 */ /* 0x000fe4000c800000 */
[----:B------:R-:W-:Y:S02]  /*6960*/  ISETP.GE.U32.AND P2, PT, R0, R9, PT ;  /* 0x000000090000720c */ /* 0x000fe40003f46070 */
[----:B------:R-:W-:Y:S02]  /*6970*/  @!UP0 UIADD3 UR4, UPT, UPT, -UR7, UR6, URZ ;  /* 0x0000000607048290 */ /* 0x000fe4000fffe1ff */
[----:B------:R-:W-:Y:S02]  /*6980*/  @!UP0 UIADD3 UR6, UPT, UPT, UR7, -UR6, URZ ;  /* 0x8000000607068290 */ /* 0x000fe4000fffe0ff */
[----:B------:R-:W-:Y:S02]  /*6990*/  @!UP0 UIMAD UR37, UR4, UR5, UR37 ;  /* 0x00000005042582a4 */ /* 0x000fe4000f8e0225 */
[----:B------:R-:W-:Y:S02]  /*69a0*/  @!UP0 UIMAD UR36, UR6, UR14, UR36 ;  /* 0x0000000e062482a4 */ /* 0x000fe4000f8e0224 */
[----:B------:R-:W-:Y:S02]  /*69b0*/  ULOP3.LUT UP0, URZ, UR11, 0x1b0, URZ, 0xc0, !UPT ;  /* 0x000001b00bff7892 */ /* 0x000fe4000f80c0ff */
[----:B------:R-:W-:Y:S01]  /*69c0*/  UIADD3 UR4, UPT, UPT, -UR43, URZ, URZ ;  /* 0x000000ff2b047290 */ /* 0x000fe2000fffe1ff */
[----:B------:R-:W-:Y:S03]  /*69d0*/  @P2 VIADD R11, R11, 0x1 ;  /* 0x000000010b0b2836 */ /* 0x000fe60000000000 */
[----:B------:R-:W-:Y:S02]  /*69e0*/  UIMAD UR5, UR51, UR4, UR26 ;  /* 0x00000004330572a4 */ /* 0x000fe4000f8e021a */
[----:B------:R-:W-:Y:S02]  /*69f0*/  R2UR UR44, R11 ;  /* 0x000000000b2c72ca */ /* 0x000fe400000e0000 */
[----:B------:R-:W-:Y:S11]  /*6a00*/  USHF.L.U32 UR49, UR5, 0x7, URZ ;  /* 0x0000000705317899 */ /* 0x000ff600080006ff */
[----:B------:R-:W-:Y:S02]  /*6a10*/  @!UP3 UIADD3 UR44, UPT, UPT, -UR44, URZ, URZ ;  /* 0x000000ff2c2cb290 */ /* 0x000fe4000fffe1ff */
[----:B------:R-:W-:Y:S04]  /*6a20*/  @!UP4 ULOP3.LUT UR44, URZ, UR16, URZ, 0x33, !UPT ;  /* 0x00000010ff2cc292 */ /* 0x000fe8000f8e33ff */
[----:B------:R-:W-:Y:S04]  /*6a30*/  UIADD3 UR4, UPT, UPT, -UR44, URZ, URZ ;  /* 0x000000ff2c047290 */ /* 0x000fe8000fffe1ff */
[----:B------:R-:W-:Y:S01]  /*6a40*/  UIMAD UR43, UR16, UR4, UR43 ;  /* 0x00000004102b72a4 */ /* 0x000fe2000f8e022b */
[----:B------:R-:W-:Y:S11]  /*6a50*/  BRA.U !UP0, `(.L_x_94) ;  /* 0x0000000108407547 */ /* 0x000ff6000b800000 */
[----:B------:R-:W1:Y:S01]  /*6a60*/  LDCU.64 UR8, c[0x4][0x80] ;  /* 0x01001000ff0877ac */ /* 0x000e620008000a00 */
[----:B------:R-:W-:Y:S01]  /*6a70*/  MOV R15, 0x0 ;  /* 0x00000000000f7802 */ /* 0x000fe20000000f00 */
[----:B------:R-:W-:Y:S01]  /*6a80*/  IMAD.MOV.U32 R8, RZ, RZ, 0x70 ;  /* 0x00000070ff087424 */ /* 0x000fe200078e00ff */
[----:B------:R-:W-:Y:S01]  /*6a90*/  MOV R12, 0x1 ;  /* 0x00000001000c7802 */ /* 0x000fe20000000f00 */
[----:B------:R-:W-:Y:S01]  /*6aa0*/  IMAD.MOV.U32 R13, RZ, RZ, RZ ;  /* 0x000000ffff0d7224 */ /* 0x000fe200078e00ff */
[----:B------:R-:W2:Y:S02]  /*6ab0*/  LDCU.64 UR6, c[0x4][0x88] ;  /* 0x01001100ff0677ac */ /* 0x000ea40008000a00 */
[----:B------:R-:W3:Y:S01]  /*6ac0*/  LDC.64 R14, c[0x4][R15] ;  /* 0x010000000f0e7b82 */ /* 0x000ee20000000a00 */
[----:B------:R-:W4:Y:S01]  /*6ad0*/  LDCU.64 UR4, c[0x4][0x8] ;  /* 0x01000100ff0477ac */ /* 0x000f220008000a00 */
[----:B-1----:R-:W-:Y:S01]  /*6ae0*/  MOV R5, UR9 ;  /* 0x0000000900057c02 */ /* 0x002fe20008000f00 */
[----:B------:R-:W-:Y:S01]  /*6af0*/  IMAD.U32 R4, RZ, RZ, UR8 ;  /* 0x00000008ff047e24 */ /* 0x000fe2000f8e00ff */
[----:B--2---:R-:W-:Y:S01]  /*6b00*/  MOV R7, UR7 ;  /* 0x0000000700077c02 */ /* 0x004fe20008000f00 */
[----:B------:R-:W-:Y:S01]  /*6b10*/  IMAD.U32 R6, RZ, RZ, UR6 ;  /* 0x00000006ff067e24 */ /* 0x000fe2000f8e00ff */
[----:B----4-:R-:W-:Y:S01]  /*6b20*/  MOV R11, UR5 ;  /* 0x00000005000b7c02 */ /* 0x010fe20008000f00 */
[----:B------:R-:W-:Y:S02]  /*6b30*/  IMAD.U32 R10, RZ, RZ, UR4 ;  /* 0x00000004ff0a7e24 */ /* 0x000fe4000f8e00ff */
[----:B------:R-:W-:Y:S07]  /*6b40*/  LEPC R20, `(.L_x_94) ;  /* 0x000000001014794e */ /* 0x000fee0000000000 */
[----:B---3-5:R-:W-:Y:S05]  /*6b50*/  CALL.ABS.NOINC R14 ;  /* 0x000000000e007343 */ /* 0x028fea0003c00000 */
.L_x_94:
[----:B------:R-:W-:Y:S01]  /*6b60*/  LOP3.LUT P0, RZ, R176, 0x1b0, RZ, 0xc0, !PT ;  /* 0x000001b0b0ff7812 */ /* 0x000fe2000780c0ff */
[----:B------:R-:W-:Y:S11]  /*6b70*/  BSSY.RECONVERGENT B6, `(.L_x_95) ;  /* 0x0000013000067945 */ /* 0x000ff60003800200 */
[----:B------:R-:W-:Y:S01]  /*6b80*/  @!UPT UIADD3 URZ, UPT, UPT, URZ, URZ, URZ ;  /* 0x000000fffffff290 */ /* 0x000fe2000fffe0ff */
[----:B------:R-:W-:Y:S05]  /*6b90*/  @!P0 BRA `(.L_x_96) ;  /* 0x0000000000408947 */ /* 0x000fea0003800000 */
[----:B------:R-:W1:Y:S01]  /*6ba0*/  LDCU.64 UR8, c[0x4][0x80] ;  /* 0x01001000ff0877ac */ /* 0x000e620008000a00 */
[----:B------:R-:W-:Y:S01]  /*6bb0*/  MOV R15, 0x0 ;  /* 0x00000000000f7802 */ /* 0x000fe20000000f00 */
[----:B------:R-:W-:Y:S02]  /*6bc0*/  HFMA2 R12, -RZ, RZ, 0, 5.9604644775390625e-08 ;  /* 0x00000001ff0c7431 */ /* 0x000fe400000001ff */
[----:B------:R-:W-:Y:S02]  /*6bd0*/  IMAD.MOV.U32 R8, RZ, RZ, 0x70 ;  /* 0x00000070ff087424 */ /* 0x000fe400078e00ff */
[----:B------:R-:W-:Y:S01]  /*6be0*/  IMAD.MOV.U32 R13, RZ, RZ, RZ ;  /* 0x000000ffff0d7224 */ /* 0x000fe200078e00ff */
[----:B------:R-:W2:Y:S01]  /*6bf0*/  LDCU.64 UR6, c[0x4][0x88] ;  /* 0x01001100ff0677ac */ /* 0x000ea20008000a00 */
        /* <DEDUP_REMOVED lines=10> */
.L_x_96:
[----:B------:R-:W-:Y:S05]  /*6ca0*/  BSYNC.RECONVERGENT B6 ;  /* 0x0000000000067941 */ /* 0x000fea0003800200 */
.L_x_95:
[----:B------:R-:W-:Y:S01]  /*6cb0*/  R2UR UR4, R171 ;  /* 0x00000000ab0472ca */ /* 0x000fe200000e0000 */
[----:B------:R-:W-:Y:S01]  /*6cc0*/  UISETP.NE.U32.AND UP0, UPT, UR62, URZ, UPT ;  /* 0x000000ff3e00728c */ /* 0x000fe2000bf05070 */
[----:B------:R-:W-:Y:S02]  /*6cd0*/  ISETP.NE.U32.AND P4, PT, R154, RZ, PT ;  /* 0x000000ff9a00720c */ /* 0x000fe40003f85070 */
[----:B------:R-:W-:Y:S01]  /*6ce0*/  ISETP.NE.U32.AND P2, PT, RZ, UR54, PT ;  /* 0x00000036ff007c0c */ /* 0x000fe2000bf45070 */
[----:B------:R-:W-:Y:S01]  /*6cf0*/  UISETP.NE.AND.EX UP1, UPT, UR63, URZ, UPT, UP0 ;  /* 0x000000ff3f00728c */ /* 0x000fe2000bf25300 */
[----:B------:R-:W-:Y:S01]  /*6d00*/  ISETP.NE.AND.EX P4, PT, R155, RZ, PT, P4 ;  /* 0x000000ff9b00720c */ /* 0x000fe20003f85340 */
[----:B------:R-:W-:Y:S01]  /*6d10*/  UPLOP3.LUT UP0, UPT, UPT, UPT, UPT, 0x40, 0x4 ;  /* 0x000000000004789c */ /* 0x000fe20003f0e870 */
[----:B------:R-:W-:Y:S05]  /*6d20*/  ISETP.NE.AND.EX P2, PT, RZ, UR55, PT, P2 ;  /* 0x00000037ff007c0c */ /* 0x000fea000bf45320 */
[----:B------:R-:W-:Y:S06]  /*6d30*/  UISETP.NE.AND UP2, UPT, UR4, URZ, UPT ;  /* 0x000000ff0400728c */ /* 0x000fec000bf45270 */
[----:B------:R-:W-:Y:S05]  /*6d40*/  PLOP3.LUT P1, PT, PT, PT, UP2, 0x80, 0x8 ;  /* 0x000000000008781c */ /* 0x000fea0003f2f028 */
[----:B------:R-:W-:Y:S06]  /*6d50*/  @UP2 UPLOP3.LUT UP0, UPT, UPT, UPT, UP1, 0x80, 0x8 ;  /* 0x000000000008289c */ /* 0x000fec0003f0f010 */
[----:B------:R-:W-:Y:S01]  /*6d60*/  PLOP3.LUT P0, PT, PT, PT, UP0, 0x80, 0x8 ;  /* 0x000000000008781c */ /* 0x000fe20003f0f008 */
[----:B------:R-:W-:Y:S01]  /*6d70*/  @!UPT UIADD3 URZ, UPT, UPT, URZ, URZ, URZ ;  /* 0x000000fffffff290 */ /* 0x000fe2000fffe0ff */
[----:B------:R-:W-:Y:S11]  /*6d80*/  BRA.U !UP1, `(.L_x_97) ;  /* 0x00000001093c7547 */ /* 0x000ff6000b800000 */
[----:B------:R-:W-:Y:S01]  /*6d90*/  UISETP.NE.U32.AND UP0, UPT, UR54, URZ, UPT ;  /* 0x000000ff3600728c */ /* 0x000fe2000bf05070 */
[----:B------:R-:W-:Y:S01]  /*6da0*/  HFMA2 R0, -RZ, RZ, 0, 5.9604644775390625e-08 ;  /* 0x00000001ff007431 */ /* 0x000fe200000001ff */
[----:B------:R-:W1:Y:S01]  /*6db0*/  LDCU.64 UR8, c[0x0][0x358] ;  /* 0x00006b00ff0877ac */ /* 0x000e620008000a00 */
[----:B------:R-:W-:Y:S01]  /*6dc0*/  IMAD.MOV.U32 R169, RZ, RZ, 0x1 ;  /* 0x00000001ffa97424 */ /* 0x000fe200078e00ff */
[----:B------:R-:W-:Y:S06]  /*6dd0*/  UISETP.NE.AND.EX UP0, UPT, UR55, URZ, UPT, UP0 ;  /* 0x000000ff3700728c */ /* 0x000fec000bf05300 */
        /* <DEDUP_REMOVED lines=9> */
[----:B-12---:R-:W-:Y:S02]  /*6e70*/  @!P3 IMAD.U32 R73, RZ, RZ, UR4 ;  /* 0x00000004ff49be24 */ /* 0x006fe4000f8e00ff */
.L_x_97:
[----:B------:R-:W-:Y:S05]  /*6e80*/  @!P4 BRA `(.L_x_98) ;  /* 0x000000000024c947 */ /* 0x000fea0003800000 */
[----:B------:R-:W-:Y:S01]  /*6e90*/  ISETP.NE.U32.AND P3, PT, R152, RZ, PT ;  /* 0x000000ff9800720c */ /* 0x000fe20003f65070 */
[----:B------:R-:W1:Y:S03]  /*6ea0*/  LDCU.64 UR4, c[0x0][0x358] ;  /* 0x00006b00ff0477ac */ /* 0x000e660008000a00 */
[----:B------:R-:W-:Y:S11]  /*6eb0*/  ISETP.NE.AND.EX P3, PT, R153, RZ, PT, P3 ;  /* 0x000000ff9900720c */ /* 0x000ff60003f65330 */
[----:B------:R-:W-:Y:S02]  /*6ec0*/  @!UPT UIADD3 URZ, UPT, UPT, URZ, URZ, URZ ;  /* 0x000000fffffff290 */ /* 0x000fe4000fffe0ff */
[----:B------:R-:W2:Y:S01]  /*6ed0*/  @P3 LDC.64 R4, c[0x0][0x8a8] ;  /* 0x00022a00ff043b82 */ /* 0x000ea20000000a00 */
[----:B------:R-:W-:Y:S04]  /*6ee0*/  @P3 IMAD R0, R154, UR50, RZ ;  /* 0x000000329a003c24 */ /* 0x000fe8000f8e02ff */
[----:B--2---:R-:W-:Y:S05]  /*6ef0*/  @P3 IMAD.WIDE R4, R0, 0x4, R4 ;  /* 0x0000000400043825 */ /* 0x004fea00078e0204 */
[----:B-1---5:R1:W5:Y:S02]  /*6f00*/  @P3 LDG.E R70, desc[UR4][R4.64] ;  /* 0x0000000404463981 */ /* 0x022364000c1e1900 */
[----:B-1----:R-:W2:Y:S02]  /*6f10*/  @!P3 LDC R70, c[0x0][0x8a0] ;  /* 0x00022800ff46bb82 */ /* 0x002ea40000000800 */
.L_x_98:
[----:B-----5:R-:W-:Y:S01]  /*6f20*/  FSETP.NEU.AND P4, PT, R73, RZ, PT ;  /* 0x000000ff4900720b */ /* 0x020fe20003f8d000 */
[----:B------:R-:W-:Y:S01]  /*6f30*/  BSSY B1, `(.L_x_99) ;  /* 0x0000047000017945 */ /* 0x000fe20003800000 */
[----:B------:R-:W-:Y:S01]  /*6f40*/  SEL R6, RZ, 0xffffffff, P2 ;  /* 0xffffffffff067807 */ /* 0x000fe20001000000 */
[----:B------:R-:W-:Y:S01]  /*6f50*/  IMAD.MOV.U32 R182, RZ, RZ, 0x1 ;  /* 0x00000001ffb67424 */ /* 0x000fe200078e00ff */
[----:B------:R-:W-:Y:S01]  /*6f60*/  LOP3.LUT P3, RZ, R169, 0xff, RZ, 0xc0, !PT ;  /* 0x000000ffa9ff7812 */ /* 0x000fe2000786c0ff */
[----:B------:R-:W-:Y:S01]  /*6f70*/  IMAD.IADD R71, R69, 0x1, R2 ;  /* 0x0000000145477824 */ /* 0x000fe200078e0202 */
[----:B------:R-:W-:Y:S02]  /*6f80*/  @P1 SEL R3, RZ, 0xffffffff, P4 ;  /* 0xffffffffff031807 */ /* 0x000fe40002000000 */
[----:B------:R-:W-:Y:S02]  /*6f90*/  CS2R R150, SRZ ;  /* 0x0000000000967805 */ /* 0x000fe4000001ff00 */
[----:B------:R-:W-:Y:S02]  /*6fa0*/  LEA R0, R162, UR48, 0x3 ;  /* 0x00000030a2007c11 */ /* 0x000fe4000f8e18ff */
[----:B------:R-:W-:Y:S02]  /*6fb0*/  CS2R R148, SRZ ;  /* 0x0000000000947805 */ /* 0x000fe4000001ff00 */
[----:B------:R-:W-:Y:S02]  /*6fc0*/  @P0 SEL R3, R6, R3, !P3 ;  /* 0x0000000306030207 */ /* 0x000fe40005800000 */
[----:B------:R-:W-:Y:S02]  /*6fd0*/  CS2R R146, SRZ ;  /* 0x0000000000927805 */ /* 0x000fe4000001ff00 */
[----:B------:R-:W-:Y:S02]  /*6fe0*/  LEA R181, R68, UR48, 0x3 ;  /* 0x0000003044b57c11 */ /* 0x000fe4000f8e18ff */
[----:B------:R-:W-:Y:S02]  /*6ff0*/  CS2R R144, SRZ ;  /* 0x0000000000907805 */ /* 0x000fe4000001ff00 */
[----:B------:R-:W-:Y:S02]  /*7000*/  @P1 LOP3.LUT R3, R3, 0x1, RZ, 0xc0, !PT ;  /* 0x0000000103031812 */ /* 0x000fe400078ec0ff */
[----:B------:R-:W-:Y:S02]  /*7010*/  CS2R R142, SRZ ;  /* 0x00000000008e7805 */ /* 0x000fe4000001ff00 */
[----:B------:R-:W-:Y:S02]  /*7020*/  SHF.L.U32 R4, R164, 0x1f, RZ ;  /* 0x0000001fa4047819 */ /* 0x000fe400000006ff */
[----:B------:R-:W-:Y:S02]  /*7030*/  CS2R R140, SRZ ;  /* 0x00000000008c7805 */ /* 0x000fe4000001ff00 */
[----:B------:R-:W-:Y:S02]  /*7040*/  ISETP.NE.U32.OR P6, PT, R3, 0x1, !P1 ;  /* 0x000000010300780c */ /* 0x000fe40004fc5470 */
[----:B------:R-:W-:Y:S02]  /*7050*/  CS2R R138, SRZ ;  /* 0x00000000008a7805 */ /* 0x000fe4000001ff00 */
[----:B------:R-:W-:Y:S02]  /*7060*/  PLOP3.LUT P2, PT, PT, PT, UP1, 0x80, 0x8 ;  /* 0x000000000008781c */ /* 0x000fe40003f4f018 */
[----:B------:R-:W-:Y:S02]  /*7070*/  CS2R R136, SRZ ;  /* 0x0000000000887805 */ /* 0x000fe4000001ff00 */
[----:B------:R-:W-:Y:S02]  /*7080*/  SEL R3, RZ, 0xffffffff, P4 ;  /* 0xffffffffff037807 */ /* 0x000fe40002000000 */
[----:B------:R-:W-:Y:S03]  /*7090*/  P2R R156, PR, RZ, 0x40 ;  /* 0x00000040ff9c7803 */ /* 0x000fe60000000000 */
[----:B------:R-:W-:Y:S04]  /*70a0*/  @P6 SHF.L.U32 R5, R161, 0x1f, RZ ;  /* 0x0000001fa1056819 */ /* 0x000fe800000006ff */
[----:B------:R-:W-:Y:S01]  /*70b0*/  @P2 SEL R3, R6, R3, !P3 ;  /* 0x0000000306032207 */ /* 0x000fe20005800000 */
[----:B------:R-:W1:Y:S03]  /*70c0*/  @P6 SYNCS.PHASECHK.TRANS64.TRYWAIT P1, [R0+URZ+0x180], R5 ;  /* 0x00018005000065a7 */ /* 0x000e6600080211ff */
[----:B------:R-:W-:Y:S04]  /*70d0*/  LOP3.LUT R3, R3, 0x1, RZ, 0xc0, !PT ;  /* 0x0000000103037812 */ /* 0x000fe800078ec0ff */
[----:B------:R-:W-:Y:S04]  /*70e0*/  ISETP.NE.U32.AND P5, PT, R3, 0x1, PT ;  /* 0x000000010300780c */ /* 0x000fe80003fa5070 */
[----:B------:R-:W-:Y:S01]  /*70f0*/  P2R R183, PR, RZ, 0x20 ;  /* 0x00000020ffb77803 */ /* 0x000fe20000000000 */
[----:B------:R3:W4:Y:S01]  /*7100*/  SYNCS.PHASECHK.TRANS64.TRYWAIT P0, [R181+URZ+0x1c0], R4 ;  /* 0x0001c004b50075a7 */ /* 0x00072200080011ff */
[----:B-1----:R-:W-:Y:S01]  /*7110*/  @P6 SEL R182, RZ, 0x1, !P1 ;  /* 0x00000001ffb66807 */ /* 0x002fe20004800000 */
[----:B---3--:R-:W-:Y:S06]  /*7120*/  @!P6 BRA `(.L_x_100) ;  /* 0x00000000009ce947 */ /* 0x008fec0003800000 */
[----:B------:R-:W-:Y:S01]  /*7130*/  @P5 IMAD R8, R162, 0x2000, R175 ;  /* 0x00002000a2085824 */ /* 0x000fe200078e02af */
[----:B------:R-:W1:Y:S01]  /*7140*/  S2R R2, SR_CgaCtaId ;  /* 0x0000000000027919 */ /* 0x000e620000008800 */
[----:B------:R-:W-:Y:S01]  /*7150*/  ISETP.NE.AND P1, PT, R182, RZ, PT ;  /* 0x000000ffb600720c */ /* 0x000fe20003f25270 */
[----:B------:R-:W-:Y:S01]  /*7160*/  BSSY B0, `(.L_x_101) ;  /* 0x0000010000007945 */ /* 0x000fe20003800000 */
[--C-:B------:R-:W-:Y:S01]  /*7170*/  @P5 IMAD R7, R167, -0x10, R8.reuse ;  /* 0xfffffff0a7075824 */ /* 0x100fe200078e0208 */
[----:B------:R-:W-:Y:S01]  /*7180*/  CS2R R138, SRZ ;  /* 0x00000000008a7805 */ /* 0x000fe2000001ff00 */
[----:B------:R-:W-:Y:S01]  /*7190*/  @P5 IMAD R6, R166, -0x10, R8 ;  /* 0xfffffff0a6065824 */ /* 0x000fe200078e0208 */
[----:B------:R-:W-:Y:S01]  /*71a0*/  CS2R R136, SRZ ;  /* 0x0000000000887805 */ /* 0x000fe2000001ff00 */
[----:B------:R-:W-:Y:S01]  /*71b0*/  @P5 IMAD R5, R174, 0x10, R7 ;  /* 0x00000010ae055824 */ /* 0x000fe200078e0207 */
[----:B------:R-:W-:Y:S02]  /*71c0*/  CS2R R146, SRZ ;  /* 0x0000000000927805 */ /* 0x000fe4000001ff00 */
[----:B------:R-:W-:Y:S02]  /*71d0*/  CS2R R144, SRZ ;  /* 0x0000000000907805 */ /* 0x000fe4000001ff00 */
[----:B------:R-:W-:Y:S02]  /*71e0*/  CS2R R142, SRZ ;  /* 0x00000000008e7805 */ /* 0x000fe4000001ff00 */
[----:B------:R-:W-:Y:S02]  /*71f0*/  CS2R R140, SRZ ;  /* 0x00000000008c7805 */ /* 0x000fe4000001ff00 */
[----:B------:R-:W-:Y:S02]  /*7200*/  CS2R R150, SRZ ;  /* 0x0000000000967805 */ /* 0x000fe4000001ff00 */
[----:B------:R-:W-:Y:S01]  /*7210*/  CS2R R148, SRZ ;  /* 0x0000000000947805 */ /* 0x000fe2000001ff00 */
[----:B------:R-:W-:Y:S06]  /*7220*/  @P1 BRA `(.L_x_102) ;  /* 0x00000000000c1947 */ /* 0x000fec0003800000 */
[----:B------:R-:W-:Y:S04]  /*7230*/  SHF.L.U32 R3, R161, 0x1f, RZ ;  /* 0x0000001fa1037819 */ /* 0x000fe800000006ff */
[----:B------:R-:W3:Y:S02]  /*7240*/  SYNCS.PHASECHK.TRANS64.TRYWAIT P1, [R0+URZ+0x180], R3 ;  /* 0x00018003000075a7 */ /* 0x000ee400080211ff */
[----:B---3--:R-:W-:Y:S05]  /*7250*/  @!P1 BRA `(.L_x_103) ;  /* 0x00000038009c9947 */ /* 0x008fea0003800000 */
.L_x_102:
[----:B------:R-:W-:Y:S05]  /*7260*/  BSYNC B0 ;  /* 0x0000000000007941 */ /* 0x000fea0003800000 */
.L_x_101:
[----:B------:R-:W-:Y:S01]  /*7270*/  ISETP.NE.AND P1, PT, R183, RZ, PT ;  /* 0x000000ffb700720c */ /* 0x000fe20003f25270 */
[----:B---3--:R-:W-:Y:S02]  /*7280*/  VIADD R3, R0, 0x190 ;  /* 0x0000019000037836 */ /* 0x008fe40000000000 */
[----:B------:R-:W-:Y:S03]  /*7290*/  VIADD R162, R162, 0x1 ;  /* 0x00000001a2a27836 */ /* 0x000fe60000000000 */
[----:B-1----:R-:W-:Y:S07]  /*72a0*/  PRMT R2, R2, 0x654, R3 ;  /* 0x0000065402027816 */ /* 0x002fee0000000003 */
[----:B------:R1:W3:Y:S04]  /*72b0*/  @P1 LDS.128 R136, [R8] ;  /* 0x0000000008881984 */ /* 0x0002e80000000c00 */
[----:B------:R1:W1:Y:S04]  /*72c0*/  @P1 LDS.128 R144, [R6+0x20] ;  /* 0x0000200006901984 */ /* 0x0002680000000c00 */
[----:B------:R1:W1:Y:S04]  /*72d0*/  @P1 LDS.128 R140, [R7+0x10] ;  /* 0x00001000078c1984 */ /* 0x0002680000000c00 */
[----:B------:R1:W1:Y:S01]  /*72e0*/  @P1 LDS.128 R148, [R5+0x10] ;  /* 0x0000100005941984 */ /* 0x0002620000000c00 */
[C---:B------:R-:W-:Y:S01]  /*72f0*/  ISETP.NE.AND P1, PT, R162.reuse, 0x2, PT ;  /* 0x00000002a200780c */ /* 0x040fe20003f25270 */
[----:B------:R-:W-:Y:S01]  /*7300*/  @!PT LDS RZ, [RZ] ;  /* 0x00000000fffff984 */ /* 0x000fe20000000800 */
[----:B------:R-:W-:Y:S01]  /*7310*/  @!PT LDS RZ, [RZ] ;  /* 0x00000000fffff984 */ /* 0x000fe20000000800 */
[----:B------:R-:W-:Y:S01]  /*7320*/  @!PT LDS RZ, [RZ] ;  /* 0x00000000fffff984 */ /* 0x000fe20000000800 */
[----:B------:R-:W-:Y:S01]  /*7330*/  @!PT LDS RZ, [RZ] ;  /* 0x00000000fffff984 */ /* 0x000fe20000000800 */
[----:B------:R5:W-:Y:S06]  /*7340*/  MEMBAR.ALL.CTA ;  /* 0x0000000000007992 */ /* 0x000bec0000008000 */
[----:B-----5:R-:W5:Y:S01]  /*7350*/  FENCE.VIEW.ASYNC.S ;  /* 0x00000000000073c6 */ /* 0x020f620000000000 */
[----:B------:R-:W-:Y:S02]  /*7360*/  SEL R0, RZ, 0x1, P1 ;  /* 0x00000001ff007807 */ /* 0x000fe40000800000 */
[----:B------:R-:W-:Y:S02]  /*7370*/  SEL R162, R162, RZ, P1 ;  /* 0x000000ffa2a27207 */ /* 0x000fe40000800000 */
[----:B------:R-:W-:Y:S01]  /*7380*/  LOP3.LUT R161, R161, R0, RZ, 0x3c, !PT ;  /* 0x00000000a1a17212 */ /* 0x000fe200078e3cff */
[----:B-----5:R1:W-:Y:S06]  /*7390*/  SYNCS.ARRIVE.TRANS64.RED.A1T0 RZ, [R2+URZ], RZ ;  /* 0x000000ff02ff79a7 */ /* 0x0203ec00081004ff */
.L_x_100:
[----:B------:R-:W-:Y:S05]  /*73a0*/  BSYNC B1 ;  /* 0x0000000000017941 */ /* 0x000fea0003800000 */
.L_x_99:
[----:B------:R-:W-:Y:S04]  /*73b0*/  SHF.R.U32.HI R3, RZ, 0x15, R71 ;  /* 0x00000015ff037819 */ /* 0x000fe80000011647 */
[----:B------:R-:W-:Y:S01]  /*73c0*/  LOP3.LUT P1, RZ, R3, 0x3, R170, 0x48, !PT ;  /* 0x0000000303ff7812 */ /* 0x000fe200078248aa */
[----:B------:R-:W-:Y:S01]  /*73d0*/  @!UPT UIADD3 URZ, UPT, UPT, URZ, URZ, URZ ;  /* 0x000000fffffff290 */ /* 0x000fe2000fffe0ff */
[----:B----4-:R-:W-:Y:S11]  /*73e0*/  @P0 BRA `(.L_x_104) ;  /* 0x0000000000080947 */ /* 0x010ff60003800000 */
[----:B------:R-:W4:Y:S02]  /*73f0*/  SYNCS.PHASECHK.TRANS64.TRYWAIT P0, [R181+URZ+0x1c0], R4 ;  /* 0x0001c004b50075a7 */ /* 0x000f2400080011ff */
[----:B----4-:R-:W-:Y:S05]  /*7400*/  @!P0 BRA `(.L_x_105) ;  /* 0x0000003800448947 */ /* 0x010fea0003800000 */
.L_x_104:
[----:B------:R-:W-:Y:S04]  /*7410*/  BSSY.RECONVERGENT B6, `(.L_x_106) ;  /* 0x0000012000067945 */ /* 0x000fe80003800200 */
[----:B------:R-:W-:Y:S05]  /*7420*/  @!P1 BRA `(.L_x_107) ;  /* 0x0000000000409947 */ /* 0x000fea0003800000 */
[----:B------:R-:W5:Y:S01]  /*7430*/  LDCU.64 UR8, c[0x4][0x70] ;  /* 0x01000e00ff0877ac */ /* 0x000f620008000a00 */
[----:B------:R-:W-:Y:S01]  /*7440*/  MOV R3, 0x0 ;  /* 0x0000000000037802 */ /* 0x000fe20000000f00 */
[----:B------:R-:W-:Y:S02]  /*7450*/  HFMA2 R12, -RZ, RZ, 0, 5.9604644775390625e-08 ;  /* 0x00000001ff0c7431 */ /* 0x000fe400000001ff */
[----:B-1----:R-:W-:Y:S02]  /*7460*/  IMAD.MOV.U32 R8, RZ, RZ, 0x192 ;  /* 0x00000192ff087424 */ /* 0x002fe400078e00ff */
[----:B------:R-:W-:Y:S01]  /*7470*/  IMAD.MOV.U32 R13, RZ, RZ, RZ ;  /* 0x000000ffff0d7224 */ /* 0x000fe200078e00ff */
[----:B------:R-:W1:Y:S01]  /*7480*/  LDCU.64 UR6, c[0x4][0x78] ;  /* 0x01000f00ff0677ac */ /* 0x000e620008000a00 */
[----:B------:R-:W2:Y:S01]  /*7490*/  LDC.64 R2, c[0x4][R3] ;  /* 0x0100000003027b82 */ /* 0x000ea20000000a00 */
[----:B------:R-:W3:Y:S01]  /*74a0*/  LDCU.64 UR4, c[0x4][0x10] ;  /* 0x01000200ff0477ac */ /* 0x000ee20008000a00 */
[----:B-----5:R-:W-:Y:S01]  /*74b0*/  MOV R5, UR9 ;  /* 0x0000000900057c02 */ /* 0x020fe20008000f00 */
[----:B----4-:R-:W-:Y:S01]  /*74c0*/  IMAD.U32 R4, RZ, RZ, UR8 ;  /* 0x00000008ff047e24 */ /* 0x010fe2000f8e00ff */
[----:B-1----:R-:W-:Y:S01]  /*74d0*/  MOV R7, UR7 ;  /* 0x0000000700077c02 */ /* 0x002fe20008000f00 */
[----:B------:R-:W-:Y:S01]  /*74e0*/  IMAD.U32 R6, RZ, RZ, UR6 ;  /* 0x00000006ff067e24 */ /* 0x000fe2000f8e00ff */
[----:B---3--:R-:W-:Y:S01]  /*74f0*/  MOV R11, UR5 ;  /* 0x00000005000b7c02 */ /* 0x008fe20008000f00 */
[----:B------:R-:W-:Y:S02]  /*7500*/  IMAD.U32 R10, RZ, RZ, UR4 ;  /* 0x00000004ff0a7e24 */ /* 0x000fe4000f8e00ff */
[----:B------:R-:W-:Y:S07]  /*7510*/  LEPC R20, `(.L_x_107) ;  /* 0x000000001014794e */ /* 0x000fee0000000000 */
[----:B--2---:R-:W-:Y:S05]  /*7520*/  CALL.ABS.NOINC R2 ;  /* 0x0000000002007343 */ /* 0x004fea0003c00000 */
.L_x_107:
[----:B------:R-:W-:Y:S05]  /*7530*/  BSYNC.RECONVERGENT B6 ;  /* 0x0000000000067941 */ /* 0x000fea0003800200 */
.L_x_106:
[-C--:B---3--:R-:W-:Y:S01]  /*7540*/  F2FP.F16.E4M3.UNPACK_B R74, R136.reuse ;  /* 0x00000088ff4a723e */ /* 0x088fe200020006ff */
[----:B------:R-:W-:Y:S05]  /*7550*/  WARPSYNC.ALL ;  /* 0x0000000000007948 */ /* 0x000fea0003800000 */
[----:B------:R-:W-:Y:S01]  /*7560*/  R2UR UR4, R71 ;  /* 0x00000000470472ca */ /* 0x000fe200000e0000 */
[--C-:B------:R-:W-:Y:S01]  /*7570*/  HADD2.F32 R72, -RZ, R74.reuse.H0_H0 ;  /* 0x2000004aff487230 */ /* 0x100fe20000004100 */
[----:B------:R-:W-:Y:S01]  /*7580*/  F2FP.F16.E4M3.UNPACK_B R76, R136.H1 ;  /* 0x00000088ff4c723e */ /* 0x000fe200030006ff */
[----:B------:R-:W-:Y:S01]  /*7590*/  HADD2.F32 R75, -RZ, R74.H1_H1 ;  /* 0x3000004aff4b7230 */ /* 0x000fe20000004100 */
[-C--:B------:R-:W-:Y:S01]  /*75a0*/  F2FP.F16.E4M3.UNPACK_B R78, R137.reuse ;  /* 0x00000089ff4e723e */ /* 0x080fe200020006ff */
[----:B------:R-:W-:Y:S01]  /*75b0*/  BSSY.RECONVERGENT B0, `(.L_x_108) ;  /* 0x000011d000007945 */ /* 0x000fe20003800200 */
[----:B------:R-:W-:Y:S01]  /*75c0*/  F2FP.F16.E4M3.UNPACK_B R80, R137.H1 ;  /* 0x00000089ff50723e */ /* 0x000fe200030006ff */
[--C-:B------:R-:W-:Y:S01]  /*75d0*/  HADD2.F32 R74, -RZ, R76.reuse.H0_H0 ;  /* 0x2000004cff4a7230 */ /* 0x100fe20000004100 */
[-C--:B------:R-:W-:Y:S01]  /*75e0*/  F2FP.F16.E4M3.UNPACK_B R82, R138.reuse ;  /* 0x0000008aff52723e */ /* 0x080fe200020006ff */
[----:B------:R-:W-:Y:S01]  /*75f0*/  HADD2.F32 R76, -RZ, R76.H1_H1 ;  /* 0x3000004cff4c7230 */ /* 0x000fe20000004100 */
[----:B------:R-:W-:Y:S01]  /*7600*/  F2FP.F16.E4M3.UNPACK_B R84, R138.H1 ;  /* 0x0000008aff54723e */ /* 0x000fe200030006ff */
[--C-:B------:R-:W-:Y:S01]  /*7610*/  HADD2.F32 R77, -RZ, R78.reuse.H0_H0 ;  /* 0x2000004eff4d7230 */ /* 0x100fe20000004100 */
[-C--:B------:R-:W-:Y:S01]  /*7620*/  F2FP.F16.E4M3.UNPACK_B R86, R139.reuse ;  /* 0x0000008bff56723e */ /* 0x080fe200020006ff */
[----:B-1--4-:R-:W2:Y:S01]  /*7630*/  LDTM.x64 R4, tmem[UR4] ;  /* 0x00000004000479ee */ /* 0x012ea20008340000 */
[----:B------:R-:W-:Y:S01]  /*7640*/  F2FP.F16.E4M3.UNPACK_B R88, R139.H1 ;  /* 0x0000008bff58723e */ /* 0x000fe200030006ff */
[----:B------:R-:W-:Y:S01]  /*7650*/  HADD2.F32 R78, -RZ, R78.H1_H1 ;  /* 0x3000004eff4e7230 */ /* 0x000fe20000004100 */
[-C--:B------:R-:W-:Y:S01]  /*7660*/  F2FP.F16.E4M3.UNPACK_B R90, R140.reuse ;  /* 0x0000008cff5a723e */ /* 0x080fe200020006ff */
[----:B------:R-:W-:Y:S01]  /*7670*/  HADD2.F32 R79, -RZ, R80.H0_H0 ;  /* 0x20000050ff4f7230 */ /* 0x000fe20000004100 */
[----:B------:R-:W-:Y:S01]  /*7680*/  F2FP.F16.E4M3.UNPACK_B R92, R140.H1 ;  /* 0x0000008cff5c723e */ /* 0x000fe200030006ff */
[--C-:B------:R-:W-:Y:S01]  /*7690*/  HADD2.F32 R81, -RZ, R82.reuse.H0_H0 ;  /* 0x20000052ff517230 */ /* 0x100fe20000004100 */
[----:B------:R-:W-:Y:S01]  /*76a0*/  ISETP.NE.AND P6, PT, R156, RZ, PT ;  /* 0x000000ff9c00720c */ /* 0x000fe20003fc5270 */
[----:B------:R-:W-:Y:S01]  /*76b0*/  HADD2.F32 R82, -RZ, R82.H1_H1 ;  /* 0x30000052ff527230 */ /* 0x000fe20000004100 */
[----:B------:R-:W-:Y:S01]  /*76c0*/  SHF.L.U32 R192, R173, 0x4, RZ ;  /* 0x00000004adc07819 */ /* 0x000fe200000006ff */
[--C-:B------:R-:W-:Y:S01]  /*76d0*/  HADD2.F32 R85, -RZ, R86.reuse.H0_H0 ;  /* 0x20000056ff557230 */ /* 0x100fe20000004100 */
[----:B------:R-:W-:Y:S01]  /*76e0*/  SHF.L.U32 R194, R172, 0x4, RZ ;  /* 0x00000004acc27819 */ /* 0x000fe200000006ff */
[----:B------:R-:W-:Y:S01]  /*76f0*/  HADD2.F32 R86, -RZ, R86.H1_H1 ;  /* 0x30000056ff567230 */ /* 0x000fe20000004100 */
[----:B------:R-:W-:Y:S01]  /*7700*/  SHF.L.U32 R193, R174, 0x4, RZ ;  /* 0x00000004aec17819 */ /* 0x000fe200000006ff */
[--C-:B------:R-:W-:Y:S01]  /*7710*/  HADD2.F32 R89, -RZ, R90.reuse.H0_H0 ;  /* 0x2000005aff597230 */ /* 0x100fe20000004100 */
[----:B------:R-:W-:Y:S01]  /*7720*/  F2FP.F16.E4M3.UNPACK_B R94, R141 ;  /* 0x0000008dff5e723e */ /* 0x000fe200020006ff */
[----:B------:R-:W-:Y:S01]  /*7730*/  HADD2.F32 R90, -RZ, R90.H1_H1 ;  /* 0x3000005aff5a7230 */ /* 0x000fe20000004100 */
[----:B------:R-:W-:Y:S01]  /*7740*/  F2FP.F16.E4M3.UNPACK_B R98, R142 ;  /* 0x0000008eff62723e */ /* 0x000fe200020006ff */
[----:B------:R-:W-:Y:S01]  /*7750*/  HADD2.F32 R80, -RZ, R80.H1_H1 ;  /* 0x30000050ff507230 */ /* 0x000fe20000004100 */
[----:B------:R-:W-:Y:S01]  /*7760*/  F2FP.F16.E4M3.UNPACK_B R102, R143 ;  /* 0x0000008fff66723e */ /* 0x000fe200020006ff */
[--C-:B------:R-:W-:Y:S01]  /*7770*/  HADD2.F32 R93, -RZ, R94.reuse.H0_H0 ;  /* 0x2000005eff5d7230 */ /* 0x100fe20000004100 */
[----:B------:R-:W-:Y:S01]  /*7780*/  F2FP.F16.E4M3.UNPACK_B R106, R144 ;  /* 0x00000090ff6a723e */ /* 0x000fe200020006ff */
[----:B------:R-:W-:Y:S01]  /*7790*/  HADD2.F32 R94, -RZ, R94.H1_H1 ;  /* 0x3000005eff5e7230 */ /* 0x000fe20000004100 */
[----:B------:R-:W-:Y:S01]  /*77a0*/  F2FP.F16.E4M3.UNPACK_B R110, R145 ;  /* 0x00000091ff6e723e */ /* 0x000fe200020006ff */
[C---:B--2---:R-:W-:Y:S01]  /*77b0*/  FMUL R0, R70.reuse, R4 ;  /* 0x0000000446007220 */ /* 0x044fe20000400000 */
[C---:B------:R-:W-:Y:S01]  /*77c0*/  FMUL R2, R70.reuse, R5 ;  /* 0x0000000546027220 */ /* 0x040fe20000400000 */
[C---:B------:R-:W-:Y:S01]  /*77d0*/  FMUL R4, R70.reuse, R8 ;  /* 0x0000000846047220 */ /* 0x040fe20000400000 */
[C---:B------:R-:W-:Y:S01]  /*77e0*/  FMUL R5, R70.reuse, R9 ;  /* 0x0000000946057220 */ /* 0x040fe20000400000 */
[C---:B------:R-:W-:Y:S01]  /*77f0*/  FFMA R0, R73.reuse, R72, R0 ;  /* 0x0000004849007223 */ /* 0x040fe20000000000 */
[C---:B------:R-:W-:Y:S01]  /*7800*/  FFMA R2, R73.reuse, R75, R2 ;  /* 0x0000004b49027223 */ /* 0x040fe20000000002 */
[C---:B------:R-:W-:Y:S01]  /*7810*/  FMUL R8, R70.reuse, R12 ;  /* 0x0000000c46087220 */ /* 0x040fe20000400000 */
[C---:B------:R-:W-:Y:S01]  /*7820*/  FMUL R9, R70.reuse, R13 ;  /* 0x0000000d46097220 */ /* 0x040fe20000400000 */
[C---:B------:R-:W-:Y:S01]  /*7830*/  FMUL R12, R70.reuse, R16 ;  /* 0x00000010460c7220 */ /* 0x040fe20000400000 */
[C---:B------:R-:W-:Y:S01]  /*7840*/  FMUL R13, R70.reuse, R17 ;  /* 0x00000011460d7220 */ /* 0x040fe20000400000 */
[C---:B------:R-:W-:Y:S01]  /*7850*/  FMUL R16, R70.reuse, R20 ;  /* 0x0000001446107220 */ /* 0x040fe20000400000 */
[C---:B------:R-:W-:Y:S01]  /*7860*/  FMUL R17, R70.reuse, R21 ;  /* 0x0000001546117220 */ /* 0x040fe20000400000 */
[C---:B------:R-:W-:Y:S01]  /*7870*/  FMUL R20, R70.reuse, R24 ;  /* 0x0000001846147220 */ /* 0x040fe20000400000 */
[C---:B------:R-:W-:Y:S01]  /*7880*/  FMUL R21, R70.reuse, R25 ;  /* 0x0000001946157220 */ /* 0x040fe20000400000 */
[--C-:B------:R-:W-:Y:S02]  /*7890*/  HADD2.F32 R97, -RZ, R98.reuse.H0_H0 ;  /* 0x20000062ff617230 */ /* 0x100fe40000004100 */
[C---:B------:R-:W-:Y:S01]  /*78a0*/  FMUL R24, R70.reuse, R28 ;  /* 0x0000001c46187220 */ /* 0x040fe20000400000 */
[----:B------:R-:W-:Y:S02]  /*78b0*/  HADD2.F32 R98, -RZ, R98.H1_H1 ;  /* 0x30000062ff627230 */ /* 0x000fe40000004100 */
[C---:B------:R-:W-:Y:S01]  /*78c0*/  FMUL R25, R70.reuse, R29 ;  /* 0x0000001d46197220 */ /* 0x040fe20000400000 */
[--C-:B------:R-:W-:Y:S02]  /*78d0*/  HADD2.F32 R101, -RZ, R102.reuse.H0_H0 ;  /* 0x20000066ff657230 */ /* 0x100fe40000004100 */
[C---:B------:R-:W-:Y:S01]  /*78e0*/  FMUL R28, R70.reuse, R32 ;  /* 0x00000020461c7220 */ /* 0x040fe20000400000 */
[----:B------:R-:W-:Y:S02]  /*78f0*/  HADD2.F32 R102, -RZ, R102.H1_H1 ;  /* 0x30000066ff667230 */ /* 0x000fe40000004100 */
[C---:B------:R-:W-:Y:S01]  /*7900*/  FMUL R29, R70.reuse, R33 ;  /* 0x00000021461d7220 */ /* 0x040fe20000400000 */
[--C-:B------:R-:W-:Y:S02]  /*7910*/  HADD2.F32 R105, -RZ, R106.reuse.H0_H0 ;  /* 0x2000006aff697230 */ /* 0x100fe40000004100 */
[C---:B------:R-:W-:Y:S01]  /*7920*/  FMUL R32, R70.reuse, R36 ;  /* 0x0000002446207220 */ /* 0x040fe20000400000 */
[----:B------:R-:W-:Y:S01]  /*7930*/  F2FP.F16.E4M3.UNPACK_B R96, R141.H1 ;  /* 0x0000008dff60723e */ /* 0x000fe200030006ff */
[----:B------:R-:W-:Y:S02]  /*7940*/  HADD2.F32 R106, -RZ, R106.H1_H1 ;  /* 0x3000006aff6a7230 */ /* 0x000fe40000004100 */
[C---:B------:R-:W-:Y:S01]  /*7950*/  FMUL R33, R70.reuse, R37 ;  /* 0x0000002546217220 */ /* 0x040fe20000400000 */
[--C-:B------:R-:W-:Y:S02]  /*7960*/  HADD2.F32 R109, -RZ, R110.reuse.H0_H0 ;  /* 0x2000006eff6d7230 */ /* 0x100fe40000004100 */
[C---:B------:R-:W-:Y:S01]  /*7970*/  FMUL R36, R70.reuse, R40 ;  /* 0x0000002846247220 */ /* 0x040fe20000400000 */
[----:B------:R-:W-:Y:S01]  /*7980*/  F2FP.F16.E4M3.UNPACK_B R100, R142.H1 ;  /* 0x0000008eff64723e */ /* 0x000fe200030006ff */
[----:B------:R-:W-:Y:S02]  /*7990*/  HADD2.F32 R110, -RZ, R110.H1_H1 ;  /* 0x3000006eff6e7230 */ /* 0x000fe40000004100 */
[C---:B------:R-:W-:Y:S01]  /*79a0*/  FMUL R37, R70.reuse, R41 ;  /* 0x0000002946257220 */ /* 0x040fe20000400000 */
[C---:B------:R-:W-:Y:S01]  /*79b0*/  FMUL R40, R70.reuse, R44 ;  /* 0x0000002c46287220 */ /* 0x040fe20000400000 */
[----:B------:R-:W-:Y:S01]  /*79c0*/  F2FP.F16.E4M3.UNPACK_B R104, R143.H1 ;  /* 0x0000008fff68723e */ /* 0x000fe200030006ff */
        /* <DEDUP_REMOVED lines=8> */
[----:B------:R-:W-:Y:S01]  /*7a50*/  F2FP.F16.E4M3.UNPACK_B R114, R146 ;  /* 0x00000092ff72723e */ /* 0x000fe200020006ff */
[C---:B------:R-:W-:Y:S01]  /*7a60*/  FMUL R53, R70.reuse, R57 ;  /* 0x0000003946357220 */ /* 0x040fe20000400000 */
[C---:B------:R-:W-:Y:S01]  /*7a70*/  FMUL R56, R70.reuse, R60 ;  /* 0x0000003c46387220 */ /* 0x040fe20000400000 */
[----:B------:R-:W-:Y:S01]  /*7a80*/  F2FP.F16.E4M3.UNPACK_B R116, R146.H1 ;  /* 0x00000092ff74723e */ /* 0x000fe200030006ff */
[C---:B------:R-:W-:Y:S01]  /*7a90*/  FMUL R57, R70.reuse, R61 ;  /* 0x0000003d46397220 */ /* 0x040fe20000400000 */
[--C-:B------:R-:W-:Y:S02]  /*7aa0*/  HADD2.F32 R113, -RZ, R114.reuse.H0_H0 ;  /* 0x20000072ff717230 */ /* 0x100fe40000004100 */
[C---:B------:R-:W-:Y:S01]  /*7ab0*/  FMUL R60, R70.reuse, R64 ;  /* 0x00000040463c7220 */ /* 0x040fe20000400000 */
[----:B------:R-:W-:Y:S01]  /*7ac0*/  F2FP.F16.E4M3.UNPACK_B R118, R147 ;  /* 0x00000093ff76723e */ /* 0x000fe200020006ff */
[----:B------:R-:W-:Y:S02]  /*7ad0*/  HADD2.F32 R114, -RZ, R114.H1_H1 ;  /* 0x30000072ff727230 */ /* 0x000fe40000004100 */
[C---:B------:R-:W-:Y:S01]  /*7ae0*/  FMUL R61, R70.reuse, R65 ;  /* 0x00000041463d7220 */ /* 0x040fe20000400000 */
[C---:B------:R-:W-:Y:S01]  /*7af0*/  FMUL R3, R70.reuse, R6 ;  /* 0x0000000646037220 */ /* 0x040fe20000400000 */
[----:B------:R-:W-:Y:S01]  /*7b00*/  F2FP.F16.E4M3.UNPACK_B R120, R147.H1 ;  /* 0x00000093ff78723e */ /* 0x000fe200030006ff */
[--C-:B------:R-:W-:Y:S02]  /*7b10*/  HADD2.F32 R117, -RZ, R118.reuse.H0_H0 ;  /* 0x20000076ff757230 */ /* 0x100fe40000004100 */
[C---:B------:R-:W-:Y:S01]  /*7b20*/  FMUL R7, R70.reuse, R7 ;  /* 0x0000000746077220 */ /* 0x040fe20000400000 */
[C---:B------:R-:W-:Y:S01]  /*7b30*/  FFMA R3, R73.reuse, R74, R3 ;  /* 0x0000004a49037223 */ /* 0x040fe20000000003 */
[----:B------:R-:W-:Y:S01]  /*7b40*/  F2FP.F16.E4M3.UNPACK_B R122, R148 ;  /* 0x00000094ff7a723e */ /* 0x000fe200020006ff */
[----:B------:R-:W-:Y:S02]  /*7b50*/  HADD2.F32 R118, -RZ, R118.H1_H1 ;  /* 0x30000076ff767230 */ /* 0x000fe40000004100 */
[C---:B------:R-:W-:Y:S01]  /*7b60*/  FFMA R7, R73.reuse, R76, R7 ;  /* 0x0000004c49077223 */ /* 0x040fe20000000007 */
[C---:B------:R-:W-:Y:S01]  /*7b70*/  FFMA R4, R73.reuse, R77, R4 ;  /* 0x0000004d49047223 */ /* 0x040fe20000000004 */
[----:B------:R-:W-:Y:S01]  /*7b80*/  F2FP.F16.E4M3.UNPACK_B R124, R148.H1 ;  /* 0x00000094ff7c723e */ /* 0x000fe200030006ff */
[----:B------:R-:W-:Y:S01]  /*7b90*/  FFMA R5, R73, R78, R5 ;  /* 0x0000004e49057223 */ /* 0x000fe20000000005 */
[--C-:B------:R-:W-:Y:S01]  /*7ba0*/  HADD2.F32 R121, -RZ, R122.reuse.H0_H0 ;  /* 0x2000007aff797230 */ /* 0x100fe20000004100 */
[----:B------:R-:W-:Y:S01]  /*7bb0*/  F2FP.SATFINITE.E4M3.F32.PACK_AB_MERGE_C R159, R7, R3, RZ ;  /* 0x00000003079f723e */ /* 0x000fe200048070ff */
[----:B------:R-:W-:Y:S02]  /*7bc0*/  HADD2.F32 R122, -RZ, R122.H1_H1 ;  /* 0x3000007aff7a7230 */ /* 0x000fe40000004100 */
[C---:B------:R-:W-:Y:S01]  /*7bd0*/  FMUL R6, R70.reuse, R10 ;  /* 0x0000000a46067220 */ /* 0x040fe20000400000 */
[----:B------:R-:W-:Y:S01]  /*7be0*/  FMUL R11, R70, R11 ;  /* 0x0000000b460b7220 */ /* 0x000fe20000400000 */
[--C-:B------:R-:W-:Y:S01]  /*7bf0*/  HADD2.F32 R83, -RZ, R84.reuse.H0_H0 ;  /* 0x20000054ff537230 */ /* 0x100fe20000004100 */
[----:B------:R-:W-:Y:S01]  /*7c00*/  F2FP.SATFINITE.E4M3.F32.PACK_AB_MERGE_C R156, R2, R0, R159 ;  /* 0x00000000029c723e */ /* 0x000fe2000480709f */
[C---:B------:R-:W-:Y:S01]  /*7c10*/  FFMA R6, R73.reuse, R79, R6 ;  /* 0x0000004f49067223 */ /* 0x040fe20000000006 */
[C---:B------:R-:W-:Y:S01]  /*7c20*/  FFMA R11, R73.reuse, R80, R11 ;  /* 0x00000050490b7223 */ /* 0x040fe2000000000b */
[C---:B------:R-:W-:Y:S01]  /*7c30*/  FFMA R8, R73.reuse, R81, R8 ;  /* 0x0000005149087223 */ /* 0x040fe20000000008 */
[----:B------:R-:W-:Y:S01]  /*7c40*/  F2FP.F16.E4M3.UNPACK_B R126, R149 ;  /* 0x00000095ff7e723e */ /* 0x000fe200020006ff */
[----:B------:R-:W-:Y:S01]  /*7c50*/  FFMA R9, R73, R82, R9 ;  /* 0x0000005249097223 */ /* 0x000fe20000000009 */
[----:B------:R-:W-:Y:S01]  /*7c60*/  HADD2.F32 R84, -RZ, R84.H1_H1 ;  /* 0x30000054ff547230 */ /* 0x000fe20000004100 */
[----:B------:R-:W-:Y:S01]  /*7c70*/  F2FP.SATFINITE.E4M3.F32.PACK_AB_MERGE_C R157, R11, R6, RZ ;  /* 0x000000060b9d723e */ /* 0x000fe200048070ff */
[C---:B------:R-:W-:Y:S01]  /*7c80*/  FMUL R10, R70.reuse, R14 ;  /* 0x0000000e460a7220 */ /* 0x040fe20000400000 */
[----:B------:R-:W-:Y:S02]  /*7c90*/  HADD2.F32 R125, -RZ, R126.H0_H0 ;  /* 0x2000007eff7d7230 */ /* 0x000fe40000004100 */
[C---:B------:R-:W-:Y:S01]  /*7ca0*/  FMUL R15, R70.reuse, R15 ;  /* 0x0000000f460f7220 */ /* 0x040fe20000400000 */
[----:B------:R-:W-:Y:S01]  /*7cb0*/  HADD2.F32 R87, -RZ, R88.H0_H0 ;  /* 0x20000058ff577230 */ /* 0x000fe20000004100 */
[----:B------:R-:W-:Y:S01]  /*7cc0*/  F2FP.SATFINITE.E4M3.F32.PACK_AB_MERGE_C R157, R5, R4, R157 ;  /* 0x00000004059d723e */ /* 0x000fe2000480709d */
[C---:B------:R-:W-:Y:S01]  /*7cd0*/  FFMA R10, R73.reuse, R83, R10 ;  /* 0x00000053490a7223 */ /* 0x040fe2000000000a */
[C---:B------:R-:W-:Y:S01]  /*7ce0*/  FFMA R15, R73.reuse, R84, R15 ;  /* 0x00000054490f7223 */ /* 0x040fe2000000000f */
[C---:B------:R-:W-:Y:S01]  /*7cf0*/  FFMA R12, R73.reuse, R85, R12 ;  /* 0x00000055490c7223 */ /* 0x040fe2000000000c */
[----:B------:R-:W-:Y:S01]  /*7d00*/  F2FP.F16.E4M3.UNPACK_B R128, R149.H1 ;  /* 0x00000095ff80723e */ /* 0x000fe200030006ff */
[----:B------:R-:W-:Y:S01]  /*7d10*/  FFMA R13, R73, R86, R13 ;  /* 0x00000056490d7223 */ /* 0x000fe2000000000d */
[----:B------:R-:W-:Y:S01]  /*7d20*/  HADD2.F32 R126, -RZ, R126.H1_H1 ;  /* 0x3000007eff7e7230 */ /* 0x000fe20000004100 */
[----:B------:R-:W-:Y:S01]  /*7d30*/  F2FP.SATFINITE.E4M3.F32.PACK_AB_MERGE_C R158, R15, R10, RZ ;  /* 0x0000000a0f9e723e */ /* 0x000fe200048070ff */
[----:B------:R-:W-:Y:S02]  /*7d40*/  HADD2.F32 R88, -RZ, R88.H1_H1 ;  /* 0x30000058ff587230 */ /* 0x000fe40000004100 */
[C---:B------:R-:W-:Y:S01]  /*7d50*/  FMUL R14, R70.reuse, R18 ;  /* 0x00000012460e7220 */ /* 0x040fe20000400000 */
[C---:B------:R-:W-:Y:S01]  /*7d60*/  FMUL R19, R70.reuse, R19 ;  /* 0x0000001346137220 */ /* 0x040fe20000400000 */
[----:B------:R-:W-:Y:S01]  /*7d70*/  F2FP.SATFINITE.E4M3.F32.PACK_AB_MERGE_C R158, R9, R8, R158 ;  /* 0x00000008099e723e */ /* 0x000fe2000480709e */
[--C-:B------:R-:W-:Y:S02]  /*7d80*/  HADD2.F32 R91, -RZ, R92.reuse.H0_H0 ;  /* 0x2000005cff5b7230 */ /* 0x100fe40000004100 */
        /* <DEDUP_REMOVED lines=10> */
[----:B------:R-:W-:Y:S01]  /*7e30*/  F2FP.SATFINITE.E4M3.F32.PACK_AB_MERGE_C R159, R13, R12, R159 ;  /* 0x0000000c0d9f723e */ /* 0x000fe2000480709f */
[----:B------:R-:W-:Y:S02]  /*7e40*/  HADD2.F32 R95, -RZ, R96.H0_H0 ;  /* 0x20000060ff5f7230 */ /* 0x000fe40000004100 */
[C---:B------:R-:W-:Y:S01]  /*7e50*/  FFMA R18, R73.reuse, R91, R18 ;  /* 0x0000005b49127223 */ /* 0x040fe20000000012 */
[C---:B------:R-:W-:Y:S01]  /*7e60*/  FFMA R23, R73.reuse, R92, R23 ;  /* 0x0000005c49177223 */ /* 0x040fe20000000017 */
[C---:B------:R-:W-:Y:S01]  /*7e70*/  FFMA R20, R73.reuse, R93, R20 ;  /* 0x0000005d49147223 */ /* 0x040fe20000000014 */
[----:B------:R-:W-:Y:S01]  /*7e80*/  F2FP.F16.E4M3.UNPACK_B R132, R150.H1 ;  /* 0x00000096ff84723e */ /* 0x000fe200030006ff */
[----:B------:R1:W-:Y:S01]  /*7e90*/  STS.128 [R165+UR48+0x4400], R156 ;  /* 0x0044009ca5007988 */ /* 0x0003e20008000c30 */
[----:B------:R-:W-:Y:S01]  /*7ea0*/  FFMA R21, R73, R94, R21 ;  /* 0x0000005e49157223 */ /* 0x000fe20000000015 */
[----:B------:R-:W-:Y:S01]  /*7eb0*/  F2FP.SATFINITE.E4M3.F32.PACK_AB_MERGE_C R178, R23, R18, RZ ;  /* 0x0000001217b2723e */ /* 0x000fe200048070ff */
[----:B------:R-:W-:Y:S02]  /*7ec0*/  HADD2.F32 R130, -RZ, R130.H1_H1 ;  /* 0x30000082ff827230 */ /* 0x000fe40000004100 */
[C---:B------:R-:W-:Y:S01]  /*7ed0*/  FMUL R22, R70.reuse, R26 ;  /* 0x0000001a46167220 */ /* 0x040fe20000400000 */
[----:B------:R-:W-:Y:S02]  /*7ee0*/  HADD2.F32 R96, -RZ, R96.H1_H1 ;  /* 0x30000060ff607230 */ /* 0x000fe40000004100 */
[C---:B------:R-:W-:Y:S01]  /*7ef0*/  FMUL R27, R70.reuse, R27 ;  /* 0x0000001b461b7220 */ /* 0x040fe20000400000 */
[----:B------:R-:W-:Y:S02]  /*7f00*/  HADD2.F32 R99, -RZ, R100.H0_H0 ;  /* 0x20000064ff637230 */ /* 0x000fe40000004100 */
[C---:B------:R-:W-:Y:S01]  /*7f10*/  FFMA R22, R73.reuse, R95, R22 ;  /* 0x0000005f49167223 */ /* 0x040fe20000000016 */
[----:B------:R-:W-:Y:S01]  /*7f20*/  F2FP.F16.E4M3.UNPACK_B R134, R151 ;  /* 0x00000097ff86723e */ /* 0x000fe200020006ff */
        /* <DEDUP_REMOVED lines=8> */
[----:B------:R-:W-:Y:S02]  /*7fb0*/  HADD2.F32 R100, -RZ, R100.H1_H1 ;  /* 0x30000064ff647230 */ /* 0x000fe40000004100 */
[----:B------:R-:W-:Y:S01]  /*7fc0*/  FMUL R31, R70, R31 ;  /* 0x0000001f461f7220 */ /* 0x000fe20000400000 */
[--C-:B------:R-:W-:Y:S02]  /*7fd0*/  HADD2.F32 R103, -RZ, R104.reuse.H0_H0 ;  /* 0x20000068ff677230 */ /* 0x100fe40000004100 */
[C---:B------:R-:W-:Y:S01]  /*7fe0*/  FFMA R26, R73.reuse, R99, R26 ;  /* 0x00000063491a7223 */ /* 0x040fe2000000001a */
[----:B------:R-:W-:Y:S01]  /*7ff0*/  ISETP.NE.AND P0, PT, R168, RZ, PT ;  /* 0x000000ffa800720c */ /* 0x000fe20003f05270 */
[C---:B------:R-:W-:Y:S01]  /*8000*/  FFMA R31, R73.reuse, R100, R31 ;  /* 0x00000064491f7223 */ /* 0x040fe2000000001f */
[C---:B------:R-:W-:Y:S01]  /*8010*/  FFMA R28, R73.reuse, R101, R28 ;  /* 0x00000065491c7223 */ /* 0x040fe2000000001c */
[----:B------:R-:W-:Y:S01]  /*8020*/  LEA R195, R162, UR48, 0x3 ;  /* 0x00000030a2c37c11 */ /* 0x000fe2000f8e18ff */
[----:B------:R-:W-:Y:S01]  /*8030*/  FFMA R29, R73, R102, R29 ;  /* 0x00000066491d7223 */ /* 0x000fe2000000001d */
[----:B------:R-:W-:Y:S01]  /*8040*/  HADD2.F32 R104, -RZ, R104.H1_H1 ;  /* 0x30000068ff687230 */ /* 0x000fe20000004100 */
[----:B------:R-:W-:Y:S01]  /*8050*/  F2FP.SATFINITE.E4M3.F32.PACK_AB_MERGE_C R180, R31, R26, RZ ;  /* 0x0000001a1fb4723e */ /* 0x000fe200048070ff */
[C---:B------:R-:W-:Y:S01]  /*8060*/  FMUL R30, R70.reuse, R34 ;  /* 0x00000022461e7220 */ /* 0x040fe20000400000 */
[C---:B------:R-:W-:Y:S01]  /*8070*/  FMUL R35, R70.reuse, R35 ;  /* 0x0000002346237220 */ /* 0x040fe20000400000 */
[--C-:B------:R-:W-:Y:S01]  /*8080*/  HADD2.F32 R107, -RZ, R108.reuse.H0_H0 ;  /* 0x2000006cff6b7230 */ /* 0x100fe20000004100 */
[----:B-1----:R-:W-:Y:S01]  /*8090*/  F2FP.SATFINITE.E4M3.F32.PACK_AB_MERGE_C R156, R17, R16, R178 ;  /* 0x00000010119c723e */ /* 0x002fe200048070b2 */
[----:B------:R-:W-:Y:S01]  /*80a0*/  FFMA R30, R73, R103, R30 ;  /* 0x00000067491e7223 */ /* 0x000fe2000000001e */
[----:B------:R-:W-:Y:S01]  /*80b0*/  F2FP.SATFINITE.E4M3.F32.PACK_AB_MERGE_C R157, R21, R20, R179 ;  /* 0x00000014159d723e */ /* 0x000fe200048070b3 */
[----:B------:R-:W-:Y:S01]  /*80c0*/  FFMA R35, R73, R104, R35 ;  /* 0x0000006849237223 */ /* 0x000fe20000000023 */
[----:B------:R-:W-:Y:S01]  /*80d0*/  F2FP.SATFINITE.E4M3.F32.PACK_AB_MERGE_C R158, R25, R24, R180 ;  /* 0x00000018199e723e */ /* 0x000fe200048070b4 */
[----:B------:R-:W-:Y:S01]  /*80e0*/  FFMA R32, R73, R105, R32 ;  /* 0x0000006949207223 */ /* 0x000fe20000000020 */
[----:B------:R-:W-:Y:S01]  /*80f0*/  IADD3 R178, PT, PT, R175, R192, RZ ;  /* 0x000000c0afb27210 */ /* 0x000fe20007ffe0ff */
[----:B------:R-:W-:Y:S01]  /*8100*/  FFMA R33, R73, R106, R33 ;  /* 0x0000006a49217223 */ /* 0x000fe20000000021 */
[----:B------:R-:W-:Y:S01]  /*8110*/  IADD3 R179, PT, PT, R175, R194, RZ ;  /* 0x000000c2afb37210 */ /* 0x000fe20007ffe0ff */
[----:B------:R-:W-:Y:S01]  /*8120*/  HADD2.F32 R108, -RZ, R108.H1_H1 ;  /* 0x3000006cff6c7230 */ /* 0x000fe20000004100 */
[----:B------:R-:W-:Y:S01]  /*8130*/  IADD3 R180, PT, PT, R193, R178, RZ ;  /* 0x000000b2c1b47210 */ /* 0x000fe20007ffe0ff */
[C---:B------:R-:W-:Y:S01]  /*8140*/  FMUL R34, R70.reuse, R38 ;  /* 0x0000002646227220 */ /* 0x040fe20000400000 */
[----:B------:R-:W-:Y:S01]  /*8150*/  F2FP.SATFINITE.E4M3.F32.PACK_AB_MERGE_C R159, R35, R30, RZ ;  /* 0x0000001e239f723e */ /* 0x000fe200048070ff */
[C---:B------:R-:W-:Y:S01]  /*8160*/  FMUL R39, R70.reuse, R39 ;  /* 0x0000002746277220 */ /* 0x040fe20000400000 */
[--C-:B------:R-:W-:Y:S02]  /*8170*/  HADD2.F32 R111, -RZ, R112.reuse.H0_H0 ;  /* 0x20000070ff6f7230 */ /* 0x100fe40000004100 */
[----:B------:R-:W-:Y:S01]  /*8180*/  FFMA R34, R73, R107, R34 ;  /* 0x0000006b49227223 */ /* 0x000fe20000000022 */
[----:B------:R-:W-:Y:S01]  /*8190*/  F2FP.SATFINITE.E4M3.F32.PACK_AB_MERGE_C R159, R29, R28, R159 ;  /* 0x0000001c1d9f723e */ /* 0x000fe2000480709f */
[C---:B------:R-:W-:Y:S01]  /*81a0*/  FFMA R39, R73.reuse, R108, R39 ;  /* 0x0000006c49277223 */ /* 0x040fe20000000027 */
[C---:B------:R-:W-:Y:S01]  /*81b0*/  FFMA R36, R73.reuse, R109, R36 ;  /* 0x0000006d49247223 */ /* 0x040fe20000000024 */
[----:B------:R-:W-:Y:S01]  /*81c0*/  FFMA R37, R73, R110, R37 ;  /* 0x0000006e49257223 */ /* 0x000fe20000000025 */
[----:B------:R-:W-:Y:S01]  /*81d0*/  HADD2.F32 R112, -RZ, R112.H1_H1 ;  /* 0x30000070ff707230 */ /* 0x000fe20000004100 */
[----:B------:R1:W-:Y:S01]  /*81e0*/  STS.128 [R178+0x4010], R156 ;  /* 0x0040109cb2007388 */ /* 0x0003e20000000c00 */
[----:B------:R-:W-:Y:S01]  /*81f0*/  F2FP.SATFINITE.E4M3.F32.PACK_AB_MERGE_C R184, R39, R34, RZ ;  /* 0x0000002227b8723e */ /* 0x000fe200048070ff */
[C---:B------:R-:W-:Y:S01]  /*8200*/  FMUL R38, R70.reuse, R42 ;  /* 0x0000002a46267220 */ /* 0x040fe20000400000 */
[C---:B------:R-:W-:Y:S01]  /*8210*/  FMUL R43, R70.reuse, R43 ;  /* 0x0000002b462b7220 */ /* 0x040fe20000400000 */
[--C-:B------:R-:W-:Y:S01]  /*8220*/  HADD2.F32 R115, -RZ, R116.reuse.H0_H0 ;  /* 0x20000074ff737230 */ /* 0x100fe20000004100 */
[----:B------:R-:W-:Y:S01]  /*8230*/  F2FP.SATFINITE.E4M3.F32.PACK_AB_MERGE_C R184, R33, R32, R184 ;  /* 0x0000002021b8723e */ /* 0x000fe200048070b8 */
[C---:B------:R-:W-:Y:S01]  /*8240*/  FFMA R38, R73.reuse, R111, R38 ;  /* 0x0000006f49267223 */ /* 0x040fe20000000026 */
[C---:B------:R-:W-:Y:S01]  /*8250*/  FFMA R43, R73.reuse, R112, R43 ;  /* 0x00000070492b7223 */ /* 0x040fe2000000002b */
[C---:B------:R-:W-:Y:S01]  /*8260*/  FFMA R40, R73.reuse, R113, R40 ;  /* 0x0000007149287223 */ /* 0x040fe20000000028 */
[----:B------:R-:W-:Y:S01]  /*8270*/  FFMA R41, R73, R114, R41 ;  /* 0x0000007249297223 */ /* 0x000fe20000000029 */
[----:B------:R-:W-:Y:S02]  /*8280*/  HADD2.F32 R116, -RZ, R116.H1_H1 ;  /* 0x30000074ff747230 */ /* 0x000fe40000004100 */
        /* <DEDUP_REMOVED lines=8> */
[C---:B------:R-:W-:Y:S01]  /*8310*/  FFMA R45, R73.reuse, R118, R45 ;  /* 0x00000076492d7223 */ /* 0x040fe2000000002d */
[----:B------:R-:W-:Y:S02]  /*8320*/  HADD2.F32 R120, -RZ, R120.H1_H1 ;  /* 0x30000078ff787230 */ /* 0x000fe40000004100 */
[C---:B------:R-:W-:Y:S01]  /*8330*/  FMUL R46, R70.reuse, R50 ;  /* 0x00000032462e7220 */ /* 0x040fe20000400000 */
[C---:B------:R-:W-:Y:S01]  /*8340*/  FMUL R51, R70.reuse, R51 ;  /* 0x0000003346337220 */ /* 0x040fe20000400000 */
[--C-:B------:R-:W-:Y:S02]  /*8350*/  HADD2.F32 R123, -RZ, R124.reuse.H0_H0 ;  /* 0x2000007cff7b7230 */ /* 0x100fe40000004100 */
[C---:B------:R-:W-:Y:S01]  /*8360*/  FMUL R50, R70.reuse, R54 ;  /* 0x0000003646327220 */ /* 0x040fe20000400000 */
[C---:B------:R-:W-:Y:S01]  /*8370*/  FFMA R46, R73.reuse, R119, R46 ;  /* 0x00000077492e7223 */ /* 0x040fe2000000002e */
[----:B------:R-:W-:Y:S02]  /*8380*/  HADD2.F32 R124, -RZ, R124.H1_H1 ;  /* 0x3000007cff7c7230 */ /* 0x000fe40000004100 */
[C---:B------:R-:W-:Y:S01]  /*8390*/  FFMA R51, R73.reuse, R120, R51 ;  /* 0x0000007849337223 */ /* 0x040fe20000000033 */
[C---:B------:R-:W-:Y:S01]  /*83a0*/  FMUL R55, R70.reuse, R55 ;  /* 0x0000003746377220 */ /* 0x040fe20000400000 */
[C---:B------:R-:W-:Y:S01]  /*83b0*/  FFMA R48, R73.reuse, R121, R48 ;  /* 0x0000007949307223 */ /* 0x040fe20000000030 */
[C---:B------:R-:W-:Y:S01]  /*83c0*/  FFMA R49, R73.reuse, R122, R49 ;  /* 0x0000007a49317223 */ /* 0x040fe20000000031 */
[--C-:B------:R-:W-:Y:S02]  /*83d0*/  HADD2.F32 R127, -RZ, R128.reuse.H0_H0 ;  /* 0x20000080ff7f7230 */ /* 0x100fe40000004100 */
[C---:B------:R-:W-:Y:S01]  /*83e0*/  FFMA R50, R73.reuse, R123, R50 ;  /* 0x0000007b49327223 */ /* 0x040fe20000000032 */
[----:B------:R-:W-:Y:S02]  /*83f0*/  HADD2.F32 R128, -RZ, R128.H1_H1 ;  /* 0x30000080ff807230 */ /* 0x000fe40000004100 */
[C---:B------:R-:W-:Y:S01]  /*8400*/  FMUL R54, R70.reuse, R58 ;  /* 0x0000003a46367220 */ /* 0x040fe20000400000 */
        /* <DEDUP_REMOVED lines=16> */
[----:B------:R-:W-:Y:S01]  /*8510*/  FFMA R63, R73, R132, R63 ;  /* 0x00000084493f7223 */ /* 0x000fe2000000003f */
[----:B------:R-:W-:Y:S01]  /*8520*/  FMUL R67, R70, R67 ;  /* 0x0000004346437220 */ /* 0x000fe20000400000 */
[----:B------:R-:W-:Y:S01]  /*8530*/  F2FP.SATFINITE.E4M3.F32.PACK_AB_MERGE_C R186, R47, R42, RZ ;  /* 0x0000002a2fba723e */ /* 0x000fe200048070ff */
[----:B------:R-:W-:Y:S01]  /*8540*/  FFMA R60, R73, R133, R60 ;  /* 0x00000085493c7223 */ /* 0x000fe2000000003c */
[----:B------:R-:W-:Y:S01]  /*8550*/  F2FP.SATFINITE.E4M3.F32.PACK_AB_MERGE_C R187, R51, R46, RZ ;  /* 0x0000002e33bb723e */ /* 0x000fe200048070ff */
[C---:B------:R-:W-:Y:S01]  /*8560*/  FFMA R61, R73.reuse, R134, R61 ;  /* 0x00000086493d7223 */ /* 0x040fe2000000003d */
[C---:B------:R-:W-:Y:S01]  /*8570*/  FFMA R62, R73.reuse, R75, R62 ;  /* 0x0000004b493e7223 */ /* 0x040fe2000000003e */
[----:B------:R-:W-:Y:S01]  /*8580*/  FFMA R67, R73, R72, R67 ;  /* 0x0000004849437223 */ /* 0x000fe20000000043 */
[----:B------:R-:W-:Y:S02]  /*8590*/  F2FP.SATFINITE.E4M3.F32.PACK_AB_MERGE_C R186, R41, R40, R186 ;  /* 0x0000002829ba723e */ /* 0x000fe400048070ba */
[----:B------:R-:W-:Y:S02]  /*85a0*/  F2FP.SATFINITE.E4M3.F32.PACK_AB_MERGE_C R187, R45, R44, R187 ;  /* 0x0000002c2dbb723e */ /* 0x000fe400048070bb */
[----:B------:R-:W-:Y:S02]  /*85b0*/  F2FP.SATFINITE.E4M3.F32.PACK_AB_MERGE_C R188, R55, R50, RZ ;  /* 0x0000003237bc723e */ /* 0x000fe400048070ff */
[----:B------:R-:W-:Y:S01]  /*85c0*/  F2FP.SATFINITE.E4M3.F32.PACK_AB_MERGE_C R189, R59, R54, RZ ;  /* 0x000000363bbd723e */ /* 0x000fe200048070ff */
[----:B------:R1:W-:Y:S01]  /*85d0*/  STS.128 [R179+0x4020], R184 ;  /* 0x004020b8b3007388 */ /* 0x0003e20000000c00 */
[----:B------:R-:W-:Y:S02]  /*85e0*/  F2FP.SATFINITE.E4M3.F32.PACK_AB_MERGE_C R190, R63, R58, RZ ;  /* 0x0000003a3fbe723e */ /* 0x000fe400048070ff */
[----:B------:R-:W-:Y:S02]  /*85f0*/  F2FP.SATFINITE.E4M3.F32.PACK_AB_MERGE_C R191, R67, R62, RZ ;  /* 0x0000003e43bf723e */ /* 0x000fe400048070ff */
[----:B------:R-:W-:Y:S02]  /*8600*/  F2FP.SATFINITE.E4M3.F32.PACK_AB_MERGE_C R188, R49, R48, R188 ;  /* 0x0000003031bc723e */ /* 0x000fe400048070bc */
[----:B------:R-:W-:Y:S02]  /*8610*/  F2FP.SATFINITE.E4M3.F32.PACK_AB_MERGE_C R189, R53, R52, R189 ;  /* 0x0000003435bd723e */ /* 0x000fe400048070bd */
[----:B------:R-:W-:Y:S02]  /*8620*/  F2FP.SATFINITE.E4M3.F32.PACK_AB_MERGE_C R190, R57, R56, R190 ;  /* 0x0000003839be723e */ /* 0x000fe400048070be */
[----:B------:R-:W-:Y:S02]  /*8630*/  F2FP.SATFINITE.E4M3.F32.PACK_AB_MERGE_C R191, R61, R60, R191 ;  /* 0x0000003c3dbf723e */ /* 0x000fe400048070bf */
[----:B------:R-:W-:Y:S03]  /*8640*/  @P6 SHF.L.U32 R196, R161, 0x1f, RZ ;  /* 0x0000001fa1c46819 */ /* 0x000fe600000006ff */
[----:B------:R1:W-:Y:S01]  /*8650*/  STS.128 [R180+0x4010], R188 ;  /* 0x004010bcb4007388 */ /* 0x0003e20000000c00 */
[----:B------:R-:W-:Y:S01]  /*8660*/  @!PT LDS RZ, [RZ] ;  /* 0x00000000fffff984 */ /* 0x000fe20000000800 */
[----:B------:R-:W-:Y:S01]  /*8670*/  @!PT LDS RZ, [RZ] ;  /* 0x00000000fffff984 */ /* 0x000fe20000000800 */
[----:B------:R-:W-:Y:S01]  /*8680*/  @!PT LDS RZ, [RZ] ;  /* 0x00000000fffff984 */ /* 0x000fe20000000800 */
[----:B------:R-:W-:Y:S01]  /*8690*/  @!PT LDS RZ, [RZ] ;  /* 0x00000000fffff984 */ /* 0x000fe20000000800 */
[----:B------:R2:W-:Y:S07]  /*86a0*/  MEMBAR.ALL.CTA ;  /* 0x0000000000007992 */ /* 0x0005ee0000008000 */
[----:B--2---:R-:W2:Y:S02]  /*86b0*/  FENCE.VIEW.ASYNC.S ;  /* 0x00000000000073c6 */ /* 0x004ea40000000000 */
[----:B--2---:R-:W-:Y:S06]  /*86c0*/  BAR.SYNC.DEFER_BLOCKING 0x1, 0x80 ;  /* 0x0042000000007b1d */ /* 0x004fec0000010000 */
[----:B------:R-:W-:Y:S05]  /*86d0*/  @P0 BRA `(.L_x_109) ;  /* 0x0000000000280947 */ /* 0x000fea0003800000 */
[----:B------:R-:W2:Y:S01]  /*86e0*/  LDCU.64 UR6, c[0x0][0x348] ;  /* 0x00006900ff0677ac */ /* 0x000ea20008000a00 */
[----:B------:R-:W-:Y:S01]  /*86f0*/  UIADD3 UR4, UPT, UPT, UR48, 0x4400, URZ ;  /* 0x0000440030047890 */ /* 0x000fe2000fffe0ff */
[----:B------:R-:W-:Y:S05]  /*8700*/  UMOV UR41, UR49 ;  /* 0x0000003100297c82 */ /* 0x000fea0008000000 */
[----:B------:R-:W-:Y:S04]  /*8710*/  MOV R176, UR4 ;  /* 0x0000000400b07c02 */ /* 0x000fe80008000f00 */
[----:B------:R-:W-:Y:S01]  /*8720*/  R2UR UR40, R176 ;  /* 0x00000000b02872ca */ /* 0x000fe200000e0000 */
[----:B--2---:R-:W-:Y:S04]  /*8730*/  UIADD3 UR4, UP0, UPT, UR6, 0x680, URZ ;  /* 0x0000068006047890 */ /* 0x004fe8000ff1e0ff */
[----:B------:R-:W-:Y:S09]  /*8740*/  UIADD3.X UR5, UPT, UPT, URZ, UR7, URZ, UP0, !UPT ;  /* 0x00000007ff057290 */ /* 0x000ff200087fe4ff */
[----:B------:R2:W-:Y:S01]  /*8750*/  UTMASTG.4D [UR40], [UR4] ;  /* 0x00000028040073b5 */ /* 0x0005e20008018000 */
[----:B------:R0:W-:Y:S01]  /*8760*/  UTMACMDFLUSH ;  /* 0x00000000000079b7 */ /* 0x0001e20000000000 */
[----:B--2---:R-:W-:Y:S04]  /*8770*/  DEPBAR.LE SB0, 0x1 ;  /* 0x000080400000791a */ /* 0x004fe80000000000 */
.L_x_109:
[----:B------:R-:W-:Y:S05]  /*8780*/  BSYNC.RECONVERGENT B0 ;  /* 0x0000000000007941 */ /* 0x000fea0003800200 */
.L_x_108:
[----:B------:R-:W-:Y:S06]  /*8790*/  BAR.SYNC.DEFER_BLOCKING 0x1, 0x80 ;  /* 0x0042000000007b1d */ /* 0x000fec0000010000 */
[----:B------:R-:W2:Y:S01]  /*87a0*/  @P6 SYNCS.PHASECHK.TRANS64.TRYWAIT P0, [R195+URZ+0x180], R196 ;  /* 0x000180c4c30065a7 */ /* 0x000ea200080011ff */
[----:B------:R-:W-:Y:S01]  /*87b0*/  BSSY B1, `(.L_x_110) ;  /* 0x0000023000017945 */ /* 0x000fe20003800000 */
[----:B--2---:R-:W-:Y:S03]  /*87c0*/  @P6 SEL R182, RZ, 0x1, !P0 ;  /* 0x00000001ffb66807 */ /* 0x004fe60004000000 */
[----:B------:R-:W-:Y:S05]  /*87d0*/  @!P6 BRA `(.L_x_111) ;  /* 0x000000000080e947 */ /* 0x000fea0003800000 */
[----:B------:R-:W-:Y:S01]  /*87e0*/  ISETP.NE.AND P1, PT, R183, RZ, PT ;  /* 0x000000ffb700720c */ /* 0x000fe20003f25270 */
[----:B------:R-:W2:Y:S01]  /*87f0*/  S2R R0, SR_CgaCtaId ;  /* 0x0000000000007919 */ /* 0x000ea20000008800 */
[----:B------:R-:W-:Y:S01]  /*8800*/  ISETP.NE.AND P0, PT, R182, RZ, PT ;  /* 0x000000ffb600720c */ /* 0x000fe20003f05270 */
[----:B------:R-:W-:Y:S10]  /*8810*/  BSSY B0, `(.L_x_112) ;  /* 0x0000009000007945 */ /* 0x000ff40003800000 */
[----:B------:R-:W-:Y:S04]  /*8820*/  @P1 IMAD R3, R162, 0x2000, R175 ;  /* 0x00002000a2031824 */ /* 0x000fe800078e02af */
[C---:B------:R-:W-:Y:S01]  /*8830*/  @P1 IMAD.IADD R192, R3.reuse, 0x1, R192 ;  /* 0x0000000103c01824 */ /* 0x040fe200078e02c0 */
[----:B------:R-:W-:Y:S03]  /*8840*/  @P1 IADD3 R194, PT, PT, R3, R194, RZ ;  /* 0x000000c203c21210 */ /* 0x000fe60007ffe0ff */
[----:B------:R-:W-:Y:S01]  /*8850*/  @P1 IMAD.IADD R193, R193, 0x1, R192 ;  /* 0x00000001c1c11824 */ /* 0x000fe200078e02c0 */
[----:B------:R-:W-:Y:S06]  /*8860*/  @P0 BRA `(.L_x_113) ;  /* 0x00000000000c0947 */ /* 0x000fec0003800000 */
[----:B------:R-:W-:Y:S04]  /*8870*/  SHF.L.U32 R2, R161, 0x1f, RZ ;  /* 0x0000001fa1027819 */ /* 0x000fe800000006ff */
[----:B------:R-:W3:Y:S02]  /*8880*/  SYNCS.PHASECHK.TRANS64.TRYWAIT P0, [R195+URZ+0x180], R2 ;  /* 0x00018002c30075a7 */ /* 0x000ee400080011ff */
[----:B---3--:R-:W-:Y:S05]  /*8890*/  @!P0 BRA `(.L_x_114) ;  /* 0x0000002400348947 */ /* 0x008fea0003800000 */
.L_x_113:
[----:B------:R-:W-:Y:S05]  /*88a0*/  BSYNC B0 ;  /* 0x0000000000007941 */ /* 0x000fea0003800000 */
.L_x_112:
[----:B------:R-:W-:Y:S01]  /*88b0*/  ISETP.NE.AND P0, PT, R183, RZ, PT ;  /* 0x000000ffb700720c */ /* 0x000fe20003f05270 */
[----:B---3--:R-:W-:Y:S02]  /*88c0*/  VIADD R195, R195, 0x190 ;  /* 0x00000190c3c37836 */ /* 0x008fe40000000000 */
[----:B------:R-:W-:Y:S03]  /*88d0*/  VIADD R162, R162, 0x1 ;  /* 0x00000001a2a27836 */ /* 0x000fe60000000000 */
[----:B--2---:R-:W-:Y:S07]  /*88e0*/  PRMT R0, R0, 0x654, R195 ;  /* 0x0000065400007816 */ /* 0x004fee00000000c3 */
[----:B------:R2:W3:Y:S04]  /*88f0*/  @P0 LDS.128 R136, [R3] ;  /* 0x0000000003880984 */ /* 0x0004e80000000c00 */
[----:B------:R2:W4:Y:S04]  /*8900*/  @P0 LDS.128 R140, [R192+0x10] ;  /* 0x00001000c08c0984 */ /* 0x0005280000000c00 */
        /* <DEDUP_REMOVED lines=9> */
[----:B------:R-:W-:Y:S01]  /*89a0*/  SEL R162, R162, RZ, P0 ;  /* 0x000000ffa2a27207 */ /* 0x000fe20000000000 */
[----:B-----5:R5:W-:Y:S02]  /*89b0*/  SYNCS.ARRIVE.TRANS64.RED.A1T0 RZ, [R0+URZ], RZ ;  /* 0x000000ff00ff79a7 */ /* 0x020be400081004ff */
[----:B-----5:R-:W-:Y:S04]  /*89c0*/  SEL R0, RZ, 0x1, P0 ;  /* 0x00000001ff007807 */ /* 0x020fe80000000000 */
[----:B--234-:R-:W-:Y:S02]  /*89d0*/  LOP3.LUT R161, R161, R0, RZ, 0x3c, !PT ;  /* 0x00000000a1a17212 */ /* 0x01cfe400078e3cff */
.L_x_111:
[----:B------:R-:W-:Y:S05]  /*89e0*/  BSYNC B1 ;  /* 0x0000000000017941 */ /* 0x000fea0003800000 */
.L_x_110:
[----:B------:R-:W-:Y:S05]  /*89f0*/  VIADD R3, R71, 0x40 ;  /* 0x0000004047037836 */ /* 0x000fea0000000000 */
[----:B------:R-:W-:Y:S04]  /*8a00*/  SHF.R.U32.HI R3, RZ, 0x15, R3 ;  /* 0x00000015ff037819 */ /* 0x000fe80000011603 */
[----:B------:R-:W-:Y:S11]  /*8a10*/  LOP3.LUT P0, RZ, R3, 0x3, R170, 0x48, !PT ;  /* 0x0000000303ff7812 */ /* 0x000ff600078048aa */
[----:B------:R-:W-:Y:S02]  /*8a20*/  @!UPT UIADD3 URZ, UPT, UPT, URZ, URZ, URZ ;  /* 0x000000fffffff290 */ /* 0x000fe4000fffe0ff */
[----:B------:R-:W-:Y:S05]  /*8a30*/  @!P0 BRA `(.L_x_115) ;  /* 0x0000000000408947 */ /* 0x000fea0003800000 */
[----:B------:R-:W2:Y:S01]  /*8a40*/  LDCU.64 UR8, c[0x4][0x70] ;  /* 0x01000e00ff0877ac */ /* 0x000ea20008000a00 */
[----:B------:R-:W-:Y:S01]  /*8a50*/  MOV R3, 0x0 ;  /* 0x0000000000037802 */ /* 0x000fe20000000f00 */
[----:B------:R-:W-:Y:S02]  /*8a60*/  HFMA2 R12, -RZ, RZ, 0, 5.9604644775390625e-08 ;  /* 0x00000001ff0c7431 */ /* 0x000fe400000001ff */
[----:B------:R-:W-:Y:S02]  /*8a70*/  IMAD.MOV.U32 R8, RZ, RZ, 0x192 ;  /* 0x00000192ff087424 */ /* 0x000fe400078e00ff */
[----:B------:R-:W-:Y:S01]  /*8a80*/  IMAD.MOV.U32 R13, RZ, RZ, RZ ;  /* 0x000000ffff0d7224 */ /* 0x000fe200078e00ff */
[----:B------:R-:W3:Y:S01]  /*8a90*/  LDCU.64 UR6, c[0x4][0x78] ;  /* 0x01000f00ff0677ac */ /* 0x000ee20008000a00 */
[----:B------:R-:W4:Y:S01]  /*8aa0*/  LDC.64 R2, c[0x4][R3] ;  /* 0x0100000003027b82 */ /* 0x000f220000000a00 */
[----:B------:R-:W5:Y:S01]  /*8ab0*/  LDCU.64 UR4, c[0x4][0x10] ;  /* 0x01000200ff0477ac */ /* 0x000f620008000a00 */
[----:B--2---:R-:W-:Y:S01]  /*8ac0*/  MOV R5, UR9 ;  /* 0x0000000900057c02 */ /* 0x004fe20008000f00 */
[----:B------:R-:W-:Y:S01]  /*8ad0*/  IMAD.U32 R4, RZ, RZ, UR8 ;  /* 0x00000008ff047e24 */ /* 0x000fe2000f8e00ff */
[----:B---3--:R-:W-:Y:S01]  /*8ae0*/  MOV R7, UR7 ;  /* 0x0000000700077c02 */ /* 0x008fe20008000f00 */
[----:B------:R-:W-:Y:S01]  /*8af0*/  IMAD.U32 R6, RZ, RZ, UR6 ;  /* 0x00000006ff067e24 */ /* 0x000fe2000f8e00ff */
[----:B-----5:R-:W-:Y:S01]  /*8b00*/  MOV R11, UR5 ;  /* 0x00000005000b7c02 */ /* 0x020fe20008000f00 */
[----:B------:R-:W-:Y:S02]  /*8b10*/  IMAD.U32 R10, RZ, RZ, UR4 ;  /* 0x00000004ff0a7e24 */ /* 0x000fe4000f8e00ff */
[----:B------:R-:W-:Y:S07]  /*8b20*/  LEPC R20, `(.L_x_115) ;  /* 0x000000001014794e */ /* 0x000fee0000000000 */
[----:B-1--4-:R-:W-:Y:S05]  /*8b30*/  CALL.ABS.NOINC R2 ;  /* 0x0000000002007343 */ /* 0x012fea0003c00000 */
.L_x_115:
[----:B------:R-:W-:Y:S01]  /*8b40*/  ISETP.NE.AND P0, PT, R168, RZ, PT ;  /* 0x000000ffa800720c */ /* 0x000fe20003f05270 */
[----:B------:R-:W-:Y:S05]  /*8b50*/  WARPSYNC.ALL ;  /* 0x0000000000007948 */ /* 0x000fea0003800000 */
[----:B------:R-:W-:Y:S01]  /*8b60*/  R2UR UR4, R71 ;  /* 0x00000000470472ca */ /* 0x000fe200000e0000 */
[----:B------:R-:W2:Y:S01]  /*8b70*/  S2UR UR6, SR_CgaCtaId ;  /* 0x00000000000679c3 */ /* 0x000ea20000008800 */
[----:B------:R-:W-:Y:S01]  /*8b80*/  F2FP.F16.E4M3.UNPACK_B R11, R137 ;  /* 0x00000089ff0b723e */ /* 0x000fe200020006ff */
[----:B------:R-:W-:Y:S01]  /*8b90*/  BSSY.RECONVERGENT B0, `(.L_x_116) ;  /* 0x000011b000007945 */ /* 0x000fe20003800200 */
[----:B------:R-:W-:Y:S02]  /*8ba0*/  F2FP.F16.E4M3.UNPACK_B R10, R138 ;  /* 0x0000008aff0a723e */ /* 0x000fe400020006ff */
[----:B------:R-:W-:Y:S01]  /*8bb0*/  F2FP.F16.E4M3.UNPACK_B R9, R139 ;  /* 0x0000008bff09723e */ /* 0x000fe200020006ff */
[--C-:B------:R-:W-:Y:S01]  /*8bc0*/  HADD2.F32 R74, -RZ, R11.reuse.H0_H0 ;  /* 0x2000000bff4a7230 */ /* 0x100fe20000004100 */
[----:B------:R-:W-:Y:S01]  /*8bd0*/  F2FP.F16.E4M3.UNPACK_B R8, R140 ;  /* 0x0000008cff08723e */ /* 0x000fe200020006ff */
[----:B------:R-:W-:Y:S01]  /*8be0*/  HADD2.F32 R76, -RZ, R11.H1_H1 ;  /* 0x3000000bff4c7230 */ /* 0x000fe20000004100 */
[----:B------:R-:W-:Y:S01]  /*8bf0*/  F2FP.F16.E4M3.UNPACK_B R7, R141 ;  /* 0x0000008dff07723e */ /* 0x000fe200020006ff */
[--C-:B------:R-:W-:Y:S01]  /*8c00*/  HADD2.F32 R77, -RZ, R10.reuse.H0_H0 ;  /* 0x2000000aff4d7230 */ /* 0x100fe20000004100 */
[----:B------:R-:W-:Y:S01]  /*8c10*/  F2FP.F16.E4M3.UNPACK_B R6, R142 ;  /* 0x0000008eff06723e */ /* 0x000fe200020006ff */
[----:B------:R-:W-:Y:S01]  /*8c20*/  HADD2.F32 R80, -RZ, R10.H1_H1 ;  /* 0x3000000aff507230 */ /* 0x000fe20000004100 */
[----:B------:R-:W-:Y:S01]  /*8c30*/  F2FP.F16.E4M3.UNPACK_B R5, R143 ;  /* 0x0000008fff05723e */ /* 0x000fe200020006ff */
[--C-:B------:R-:W-:Y:S01]  /*8c40*/  HADD2.F32 R81, -RZ, R9.reuse.H0_H0 ;  /* 0x20000009ff517230 */ /* 0x100fe20000004100 */
[----:B-1----:R-:W-:Y:S01]  /*8c50*/  F2FP.F16.E4M3.UNPACK_B R4, R144 ;  /* 0x00000090ff04723e */ /* 0x002fe200020006ff */
[----:B------:R-:W-:Y:S01]  /*8c60*/  HADD2.F32 R84, -RZ, R9.H1_H1 ;  /* 0x30000009ff547230 */ /* 0x000fe20000004100 */
[-C--:B------:R-:W-:Y:S01]  /*8c70*/  F2FP.F16.E4M3.UNPACK_B R2, R136.reuse ;  /* 0x00000088ff02723e */ /* 0x080fe200020006ff */
[--C-:B------:R-:W-:Y:S01]  /*8c80*/  HADD2.F32 R85, -RZ, R8.reuse.H0_H0 ;  /* 0x20000008ff557230 */ /* 0x100fe20000004100 */
[----:B------:R-:W-:Y:S01]  /*8c90*/  F2FP.F16.E4M3.UNPACK_B R136, R136.H1 ;  /* 0x00000088ff88723e */ /* 0x000fe200030006ff */
[----:B------:R-:W-:Y:S01]  /*8ca0*/  HADD2.F32 R87, -RZ, R8.H1_H1 ;  /* 0x30000008ff577230 */ /* 0x000fe20000004100 */
[----:B------:R-:W-:Y:S01]  /*8cb0*/  F2FP.F16.E4M3.UNPACK_B R137, R137.H1 ;  /* 0x00000089ff89723e */ /* 0x000fe200030006ff */
[--C-:B------:R-:W-:Y:S01]  /*8cc0*/  HADD2.F32 R90, -RZ, R7.reuse.H0_H0 ;  /* 0x20000007ff5a7230 */ /* 0x100fe20000004100 */
[----:B------:R-:W-:Y:S01]  /*8cd0*/  F2FP.F16.E4M3.UNPACK_B R138, R138.H1 ;  /* 0x0000008aff8a723e */ /* 0x000fe200030006ff */
[----:B------:R-:W-:Y:S01]  /*8ce0*/  HADD2.F32 R91, -RZ, R7.H1_H1 ;  /* 0x30000007ff5b7230 */ /* 0x000fe20000004100 */
[----:B------:R-:W-:Y:S01]  /*8cf0*/  F2FP.F16.E4M3.UNPACK_B R139, R139.H1 ;  /* 0x0000008bff8b723e */ /* 0x000fe200030006ff */
[--C-:B------:R-:W-:Y:S01]  /*8d00*/  HADD2.F32 R94, -RZ, R6.reuse.H0_H0 ;  /* 0x20000006ff5e7230 */ /* 0x100fe20000004100 */
[----:B------:R-:W-:Y:S01]  /*8d10*/  R2UR UR5, R181 ;  /* 0x00000000b50572ca */ /* 0x000fe200000e0000 */
[----:B------:R-:W-:Y:S01]  /*8d20*/  HADD2.F32 R95, -RZ, R6.H1_H1 ;  /* 0x30000006ff5f7230 */ /* 0x000fe20000004100 */
        /* <DEDUP_REMOVED lines=9> */
[----:B------:R-:W1:Y:S01]  /*8dc0*/  LDTM.x64 R4, tmem[UR4+0x40] ;  /* 0x00004004000479ee */ /* 0x000e620008340000 */
[--C-:B------:R-:W-:Y:S01]  /*8dd0*/  HADD2.F32 R0, -RZ, R2.reuse.H0_H0 ;  /* 0x20000002ff007230 */ /* 0x100fe20000004100 */
[----:B------:R-:W-:Y:S01]  /*8de0*/  NOP ;  /* 0x0000000000007918 */ /* 0x000fe20000000000 */
[----:B------:R-:W-:Y:S01]  /*8df0*/  UIADD3 UR4, UPT, UPT, UR5, 0x1d0, URZ ;  /* 0x000001d005047890 */ /* 0x000fe2000fffe0ff */
[----:B------:R-:W-:Y:S01]  /*8e00*/  HADD2.F32 R2, -RZ, R2.H1_H1 ;  /* 0x30000002ff027230 */ /* 0x000fe20000004100 */
[----:B------:R-:W-:Y:S01]  /*8e10*/  F2FP.F16.E4M3.UNPACK_B R127, R150 ;  /* 0x00000096ff7f723e */ /* 0x000fe200020006ff */
[----:B------:R-:W-:Y:S01]  /*8e20*/  HADD2.F32 R78, -RZ, R137.H1_H1 ;  /* 0x30000089ff4e7230 */ /* 0x000fe20000004100 */
[----:B------:R-:W-:Y:S01]  /*8e30*/  F2FP.F16.E4M3.UNPACK_B R130, R151 ;  /* 0x00000097ff82723e */ /* 0x000fe200020006ff */
        /* <DEDUP_REMOVED lines=16> */
[----:B--2---:R-:W-:Y:S01]  /*8f40*/  UPRMT UR4, UR6, 0x654, UR4 ;  /* 0x0000065406047896 */ /* 0x004fe20008000004 */
[C---:B-1----:R-:W-:Y:S01]  /*8f50*/  FMUL R4, R70.reuse, R4 ;  /* 0x0000000446047220 */ /* 0x042fe20000400000 */
[C---:B------:R-:W-:Y:S01]  /*8f60*/  FMUL R5, R70.reuse, R5 ;  /* 0x0000000546057220 */ /* 0x040fe20000400000 */
[--C-:B------:R-:W-:Y:S02]  /*8f70*/  HADD2.F32 R3, -RZ, R136.reuse.H0_H0 ;  /* 0x20000088ff037230 */ /* 0x100fe40000004100 */
[C---:B------:R-:W-:Y:S01]  /*8f80*/  FMUL R8, R70.reuse, R8 ;  /* 0x0000000846087220 */ /* 0x040fe20000400000 */
[C---:B------:R-:W-:Y:S01]  /*8f90*/  FFMA R4, R73.reuse, R0, R4 ;  /* 0x0000000049047223 */ /* 0x040fe20000000004 */
[C---:B------:R-:W-:Y:S01]  /*8fa0*/  FFMA R5, R73.reuse, R2, R5 ;  /* 0x0000000249057223 */ /* 0x040fe20000000005 */
[C---:B------:R-:W-:Y:S01]  /*8fb0*/  FMUL R9, R70.reuse, R9 ;  /* 0x0000000946097220 */ /* 0x040fe20000400000 */
[C---:B------:R-:W-:Y:S01]  /*8fc0*/  FMUL R12, R70.reuse, R12 ;  /* 0x0000000c460c7220 */ /* 0x040fe20000400000 */
[----:B------:R-:W-:Y:S01]  /*8fd0*/  SYNCS.ARRIVE.TRANS64.RED.A1T0 RZ, [UR4], RZ ;  /* 0x000000ffffff79a7 */ /* 0x000fe20008100404 */
[C---:B------:R-:W-:Y:S01]  /*8fe0*/  FMUL R13, R70.reuse, R13 ;  /* 0x0000000d460d7220 */ /* 0x040fe20000400000 */
[C---:B------:R-:W-:Y:S01]  /*8ff0*/  FMUL R16, R70.reuse, R16 ;  /* 0x0000001046107220 */ /* 0x040fe20000400000 */
[C---:B------:R-:W-:Y:S01]  /*9000*/  FMUL R17, R70.reuse, R17 ;  /* 0x0000001146117220 */ /* 0x040fe20000400000 */
[C---:B------:R-:W-:Y:S01]  /*9010*/  FMUL R0, R70.reuse, R20 ;  /* 0x0000001446007220 */ /* 0x040fe20000400000 */
[C---:B------:R-:W-:Y:S01]  /*9020*/  FMUL R2, R70.reuse, R21 ;  /* 0x0000001546027220 */ /* 0x040fe20000400000 */
[C---:B------:R-:W-:Y:S01]  /*9030*/  FMUL R21, R70.reuse, R28 ;  /* 0x0000001c46157220 */ /* 0x040fe20000400000 */
[----:B------:R-:W-:Y:S02]  /*9040*/  HADD2.F32 R122, -RZ, R123.H0_H0 ;  /* 0x2000007bff7a7230 */ /* 0x000fe40000004100 */
[C---:B------:R-:W-:Y:S01]  /*9050*/  FMUL R6, R70.reuse, R6 ;  /* 0x0000000646067220 */ /* 0x040fe20000400000 */
[----:B------:R-:W-:Y:S02]  /*9060*/  HADD2.F32 R72, -RZ, R136.H1_H1 ;  /* 0x30000088ff487230 */ /* 0x000fe40000004100 */
[C---:B------:R-:W-:Y:S01]  /*9070*/  FMUL R7, R70.reuse, R7 ;  /* 0x0000000746077220 */ /* 0x040fe20000400000 */
[----:B------:R-:W-:Y:S02]  /*9080*/  HADD2.F32 R75, -RZ, R137.H0_H0 ;  /* 0x20000089ff4b7230 */ /* 0x000fe40000004100 */
[C---:B------:R-:W-:Y:S01]  /*9090*/  FFMA R6, R73.reuse, R3, R6 ;  /* 0x0000000349067223 */ /* 0x040fe20000000006 */
[----:B------:R-:W-:Y:S02]  /*90a0*/  HADD2.F32 R123, -RZ, R123.H1_H1 ;  /* 0x3000007bff7b7230 */ /* 0x000fe40000004100 */
[C---:B------:R-:W-:Y:S01]  /*90b0*/  FFMA R7, R73.reuse, R72, R7 ;  /* 0x0000004849077223 */ /* 0x040fe20000000007 */
[C---:B------:R-:W-:Y:S01]  /*90c0*/  FFMA R8, R73.reuse, R74, R8 ;  /* 0x0000004a49087223 */ /* 0x040fe20000000008 */
[----:B------:R-:W-:Y:S01]  /*90d0*/  FFMA R9, R73, R76, R9 ;  /* 0x0000004c49097223 */ /* 0x000fe20000000009 */
[--C-:B------:R-:W-:Y:S02]  /*90e0*/  HADD2.F32 R126, -RZ, R127.reuse.H0_H0 ;  /* 0x2000007fff7e7230 */ /* 0x100fe40000004100 */
[C---:B------:R-:W-:Y:S01]  /*90f0*/  FMUL R10, R70.reuse, R10 ;  /* 0x0000000a460a7220 */ /* 0x040fe20000400000 */
[----:B------:R-:W-:Y:S01]  /*9100*/  F2FP.SATFINITE.E4M3.F32.PACK_AB_MERGE_C R76, R7, R6, RZ ;  /* 0x00000006074c723e */ /* 0x000fe200048070ff */
[C---:B------:R-:W-:Y:S01]  /*9110*/  FMUL R7, R70.reuse, R24 ;  /* 0x0000001846077220 */ /* 0x040fe20000400000 */
[----:B------:R-:W-:Y:S02]  /*9120*/  HADD2.F32 R127, -RZ, R127.H1_H1 ;  /* 0x3000007fff7f7230 */ /* 0x000fe40000004100 */
[C---:B------:R-:W-:Y:S01]  /*9130*/  FFMA R10, R73.reuse, R75, R10 ;  /* 0x0000004b490a7223 */ /* 0x040fe2000000000a */
[----:B------:R-:W-:Y:S02]  /*9140*/  HADD2.F32 R72, -RZ, R130.H0_H0 ;  /* 0x20000082ff487230 */ /* 0x000fe40000004100 */
[C---:B------:R-:W-:Y:S01]  /*9150*/  FMUL R11, R70.reuse, R11 ;  /* 0x0000000b460b7220 */ /* 0x040fe20000400000 */
[--C-:B------:R-:W-:Y:S02]  /*9160*/  HADD2.F32 R79, -RZ, R138.reuse.H0_H0 ;  /* 0x2000008aff4f7230 */ /* 0x100fe40000004100 */
[C---:B------:R-:W-:Y:S01]  /*9170*/  FMUL R14, R70.reuse, R14 ;  /* 0x0000000e460e7220 */ /* 0x040fe20000400000 */
[----:B------:R-:W-:Y:S02]  /*9180*/  HADD2.F32 R82, -RZ, R138.H1_H1 ;  /* 0x3000008aff527230 */ /* 0x000fe40000004100 */
[C---:B------:R-:W-:Y:S01]  /*9190*/  FFMA R11, R73.reuse, R78, R11 ;  /* 0x0000004e490b7223 */ /* 0x040fe2000000000b */
[C---:B------:R-:W-:Y:S01]  /*91a0*/  FFMA R12, R73.reuse, R77, R12 ;  /* 0x0000004d490c7223 */ /* 0x040fe2000000000c */
[C---:B------:R-:W-:Y:S01]  /*91b0*/  FFMA R13, R73.reuse, R80, R13 ;  /* 0x00000050490d7223 */ /* 0x040fe2000000000d */
[----:B------:R-:W-:Y:S01]  /*91c0*/  FFMA R14, R73, R79, R14 ;  /* 0x0000004f490e7223 */ /* 0x000fe2000000000e */
[----:B------:R-:W-:Y:S01]  /*91d0*/  HADD2.F32 R75, -RZ, R130.H1_H1 ;  /* 0x30000082ff4b7230 */ /* 0x000fe20000004100 */
[----:B------:R-:W-:Y:S01]  /*91e0*/  F2FP.SATFINITE.E4M3.F32.PACK_AB_MERGE_C R78, R11, R10, RZ ;  /* 0x0000000a0b4e723e */ /* 0x000fe200048070ff */
[C---:B------:R-:W-:Y:S01]  /*91f0*/  FMUL R10, R70.reuse, R25 ;  /* 0x00000019460a7220 */ /* 0x040fe20000400000 */
[C---:B------:R-:W-:Y:S01]  /*9200*/  FMUL R25, R70.reuse, R32 ;  /* 0x0000002046197220 */ /* 0x040fe20000400000 */
        /* <DEDUP_REMOVED lines=8> */
[C---:B------:R-:W-:Y:S01]  /*9290*/  FMUL R19, R70.reuse, R19 ;  /* 0x0000001346137220 */ /* 0x040fe20000400000 */
[--C-:B------:R-:W-:Y:S01]  /*92a0*/  HADD2.F32 R88, -RZ, R140.reuse.H0_H0 ;  /* 0x2000008cff587230 */ /* 0x100fe20000004100 */
[----:B------:R-:W-:Y:S01]  /*92b0*/  F2FP.SATFINITE.E4M3.F32.PACK_AB_MERGE_C R14, R15, R14, RZ ;  /* 0x0000000e0f0e723e */ /* 0x000fe200048070ff */
[----:B------:R-:W-:Y:S02]  /*92c0*/  HADD2.F32 R89, -RZ, R140.H1_H1 ;  /* 0x3000008cff597230 */ /* 0x000fe40000004100 */
[C---:B------:R-:W-:Y:S01]  /*92d0*/  FFMA R19, R73.reuse, R86, R19 ;  /* 0x0000005649137223 */ /* 0x040fe20000000013 */
[C---:B------:R-:W-:Y:S01]  /*92e0*/  FFMA R0, R73.reuse, R85, R0 ;  /* 0x0000005549007223 */ /* 0x040fe20000000000 */
[----:B------:R-:W-:Y:S01]  /*92f0*/  FFMA R2, R73, R87, R2 ;  /* 0x0000005749027223 */ /* 0x000fe20000000002 */
[C---:B------:R-:W-:Y:S01]  /*9300*/  FMUL R3, R70.reuse, R22 ;  /* 0x0000001646037220 */ /* 0x040fe20000400000 */
[C---:B------:R-:W-:Y:S01]  /*9310*/  FMUL R22, R70.reuse, R29 ;  /* 0x0000001d46167220 */ /* 0x040fe20000400000 */
[----:B------:R-:W-:Y:S01]  /*9320*/  F2FP.SATFINITE.E4M3.F32.PACK_AB_MERGE_C R18, R19, R18, RZ ;  /* 0x000000121312723e */ /* 0x000fe200048070ff */
[C---:B------:R-:W-:Y:S01]  /*9330*/  FMUL R29, R70.reuse, R36 ;  /* 0x00000024461d7220 */ /* 0x040fe20000400000 */
[C---:B------:R-:W-:Y:S01]  /*9340*/  FFMA R3, R73.reuse, R88, R3 ;  /* 0x0000005849037223 */ /* 0x040fe20000000003 */
[C---:B------:R-:W-:Y:S01]  /*9350*/  FMUL R6, R70.reuse, R23 ;  /* 0x0000001746067220 */ /* 0x040fe20000400000 */
[--C-:B------:R-:W-:Y:S02]  /*9360*/  HADD2.F32 R92, -RZ, R141.reuse.H0_H0 ;  /* 0x2000008dff5c7230 */ /* 0x100fe40000004100 */
[C---:B------:R-:W-:Y:S01]  /*9370*/  FMUL R11, R70.reuse, R26 ;  /* 0x0000001a460b7220 */ /* 0x040fe20000400000 */
[----:B------:R-:W-:Y:S02]  /*9380*/  HADD2.F32 R93, -RZ, R141.H1_H1 ;  /* 0x3000008dff5d7230 */ /* 0x000fe40000004100 */
[C---:B------:R-:W-:Y:S01]  /*9390*/  FFMA R6, R73.reuse, R89, R6 ;  /* 0x0000005949067223 */ /* 0x040fe20000000006 */
[C---:B------:R-:W-:Y:S01]  /*93a0*/  FFMA R7, R73.reuse, R90, R7 ;  /* 0x0000005a49077223 */ /* 0x040fe20000000007 */
[C---:B------:R-:W-:Y:S01]  /*93b0*/  FFMA R10, R73.reuse, R91, R10 ;  /* 0x0000005b490a7223 */ /* 0x040fe2000000000a */
[C---:B------:R-:W-:Y:S01]  /*93c0*/  FFMA R11, R73.reuse, R92, R11 ;  /* 0x0000005c490b7223 */ /* 0x040fe2000000000b */
[----:B------:R-:W-:Y:S01]  /*93d0*/  FMUL R26, R70, R33 ;  /* 0x00000021461a7220 */ /* 0x000fe20000400000 */
[----:B------:R-:W-:Y:S01]  /*93e0*/  F2FP.SATFINITE.E4M3.F32.PACK_AB_MERGE_C R3, R6, R3, RZ ;  /* 0x000000030603723e */ /* 0x000fe200048070ff */
        /* <DEDUP_REMOVED lines=9> */
[C---:B------:R-:W-:Y:S01]  /*9480*/  FMUL R30, R70.reuse, R37 ;  /* 0x00000025461e7220 */ /* 0x040fe20000400000 */
[C---:B------:R-:W-:Y:S01]  /*9490*/  FMUL R37, R70.reuse, R44 ;  /* 0x0000002c46257220 */ /* 0x040fe20000400000 */
[C---:B------:R-:W-:Y:S01]  /*94a0*/  FMUL R24, R70.reuse, R31 ;  /* 0x0000001f46187220 */ /* 0x040fe20000400000 */
[--C-:B------:R-:W-:Y:S02]  /*94b0*/  HADD2.F32 R100, -RZ, R143.reuse.H0_H0 ;  /* 0x2000008fff647230 */ /* 0x100fe40000004100 */
[----:B------:R-:W-:Y:S01]  /*94c0*/  FMUL R27, R70, R34 ;  /* 0x00000022461b7220 */ /* 0x000fe20000400000 */
[----:B------:R-:W-:Y:S02]  /*94d0*/  HADD2.F32 R101, -RZ, R143.H1_H1 ;  /* 0x3000008fff657230 */ /* 0x000fe40000004100 */
[C---:B------:R-:W-:Y:S01]  /*94e0*/  FFMA R24, R73.reuse, R97, R24 ;  /* 0x0000006149187223 */ /* 0x040fe20000000018 */
[C---:B------:R-:W-:Y:S01]  /*94f0*/  FFMA R25, R73.reuse, R98, R25 ;  /* 0x0000006249197223 */ /* 0x040fe20000000019 */
[C---:B------:R-:W-:Y:S01]  /*9500*/  FFMA R26, R73.reuse, R99, R26 ;  /* 0x00000063491a7223 */ /* 0x040fe2000000001a */
[----:B------:R-:W-:Y:S01]  /*9510*/  F2FP.F16.E4M3.UNPACK_B R148, R148.H1 ;  /* 0x00000094ff94723e */ /* 0x000fe200030006ff */
[C---:B------:R-:W-:Y:S01]  /*9520*/  FFMA R27, R73.reuse, R100, R27 ;  /* 0x00000064491b7223 */ /* 0x040fe2000000001b */
[----:B------:R-:W-:Y:S01]  /*9530*/  F2FP.SATFINITE.E4M3.F32.PACK_AB_MERGE_C R6, R24, R23, RZ ;  /* 0x000000171806723e */ /* 0x000fe200048070ff */
[C---:B------:R-:W-:Y:S01]  /*9540*/  FMUL R34, R70.reuse, R41 ;  /* 0x0000002946227220 */ /* 0x040fe20000400000 */
[C---:B------:R-:W-:Y:S01]  /*9550*/  FMUL R41, R70.reuse, R48 ;  /* 0x0000003046297220 */ /* 0x040fe20000400000 */
[----:B------:R-:W-:Y:S01]  /*9560*/  FMUL R28, R70, R35 ;  /* 0x00000023461c7220 */ /* 0x000fe20000400000 */
[----:B------:R-:W-:Y:S01]  /*9570*/  F2FP.F16.E4M3.UNPACK_B R149, R149.H1 ;  /* 0x00000095ff95723e */ /* 0x000fe200030006ff */
[--C-:B------:R-:W-:Y:S01]  /*9580*/  HADD2.F32 R104, -RZ, R144.reuse.H0_H0 ;  /* 0x20000090ff687230 */ /* 0x100fe20000004100 */
[----:B------:R-:W-:Y:S01]  /*9590*/  F2FP.SATFINITE.E4M3.F32.PACK_AB_MERGE_C R6, R22, R21, R6 ;  /* 0x000000151606723e */ /* 0x000fe20004807006 */
[C---:B------:R-:W-:Y:S01]  /*95a0*/  FFMA R28, R73.reuse, R101, R28 ;  /* 0x00000065491c7223 */ /* 0x040fe2000000001c */
[C---:B------:R-:W-:Y:S01]  /*95b0*/  FFMA R29, R73.reuse, R102, R29 ;  /* 0x00000066491d7223 */ /* 0x040fe2000000001d */
[C---:B------:R-:W-:Y:S01]  /*95c0*/  FFMA R30, R73.reuse, R103, R30 ;  /* 0x00000067491e7223 */ /* 0x040fe2000000001e */
[----:B------:R-:W-:Y:S02]  /*95d0*/  HADD2.F32 R105, -RZ, R144.H1_H1 ;  /* 0x30000090ff697230 */ /* 0x000fe40000004100 */
[C---:B------:R-:W-:Y:S01]  /*95e0*/  FMUL R31, R70.reuse, R38 ;  /* 0x00000026461f7220 */ /* 0x040fe20000400000 */
[----:B------:R-:W-:Y:S01]  /*95f0*/  F2FP.F16.E4M3.UNPACK_B R150, R150.H1 ;  /* 0x00000096ff96723e */ /* 0x000fe200030006ff */
[C---:B------:R-:W-:Y:S01]  /*9600*/  FMUL R38, R70.reuse, R45 ;  /* 0x0000002d46267220 */ /* 0x040fe20000400000 */
[C---:B------:R-:W-:Y:S01]  /*9610*/  FMUL R45, R70.reuse, R52 ;  /* 0x00000034462d7220 */ /* 0x040fe20000400000 */
[----:B------:R-:W-:Y:S01]  /*9620*/  F2FP.F16.E4M3.UNPACK_B R151, R151.H1 ;  /* 0x00000097ff97723e */ /* 0x000fe200030006ff */
[----:B------:R-:W-:Y:S01]  /*9630*/  FFMA R31, R73, R104, R31 ;  /* 0x00000068491f7223 */ /* 0x000fe2000000001f */
[----:B------:R-:W-:Y:S01]  /*9640*/  FMUL R52, R70, R59 ;  /* 0x0000003b46347220 */ /* 0x000fe20000400000 */
[----:B------:R-:W-:Y:S01]  /*9650*/  IADD3 R68, PT, PT, R68, 0x1, RZ ;  /* 0x0000000144447810 */ /* 0x000fe20007ffe0ff */
[C---:B------:R-:W-:Y:S01]  /*9660*/  FMUL R59, R70.reuse, R66 ;  /* 0x00000042463b7220 */ /* 0x040fe20000400000 */
[----:B------:R-:W-:Y:S01]  /*9670*/  F2FP.SATFINITE.E4M3.F32.PACK_AB_MERGE_C R66, R13, R12, R14 ;  /* 0x0000000c0d42723e */ /* 0x000fe2000480700e */
[C---:B------:R-:W-:Y:S01]  /*9680*/  FMUL R32, R70.reuse, R39 ;  /* 0x0000002746207220 */ /* 0x040fe20000400000 */
[--C-:B------:R-:W-:Y:S02]  /*9690*/  HADD2.F32 R108, -RZ, R145.reuse.H0_H0 ;  /* 0x20000091ff6c7230 */ /* 0x100fe40000004100 */
[C---:B------:R-:W-:Y:S01]  /*96a0*/  FMUL R35, R70.reuse, R42 ;  /* 0x0000002a46237220 */ /* 0x040fe20000400000 */
[----:B------:R-:W-:Y:S02]  /*96b0*/  HADD2.F32 R109, -RZ, R145.H1_H1 ;  /* 0x30000091ff6d7230 */ /* 0x000fe40000004100 */
[C---:B------:R-:W-:Y:S01]  /*96c0*/  FFMA R32, R73.reuse, R105, R32 ;  /* 0x0000006949207223 */ /* 0x040fe20000000020 */
[----:B------:R-:W-:Y:S01]  /*96d0*/  FMUL R36, R70, R43 ;  /* 0x0000002b46247220 */ /* 0x000fe20000400000 */
[C---:B------:R-:W-:Y:S01]  /*96e0*/  FFMA R33, R73.reuse, R106, R33 ;  /* 0x0000006a49217223 */ /* 0x040fe20000000021 */
[C---:B------:R-:W-:Y:S01]  /*96f0*/  FFMA R34, R73.reuse, R107, R34 ;  /* 0x0000006b49227223 */ /* 0x040fe20000000022 */
[--C-:B------:R-:W-:Y:S01]  /*9700*/  HADD2.F32 R112, -RZ, R146.reuse.H0_H0 ;  /* 0x20000092ff707230 */ /* 0x100fe20000004100 */
[----:B------:R-:W-:Y:S01]  /*9710*/  F2FP.SATFINITE.E4M3.F32.PACK_AB_MERGE_C R32, R32, R31, RZ ;  /* 0x0000001f2020723e */ /* 0x000fe200048070ff */
[C---:B------:R-:W-:Y:S01]  /*9720*/  FFMA R35, R73.reuse, R108, R35 ;  /* 0x0000006c49237223 */ /* 0x040fe20000000023 */
[----:B------:R-:W-:Y:S02]  /*9730*/  HADD2.F32 R113, -RZ, R146.H1_H1 ;  /* 0x30000092ff717230 */ /* 0x000fe40000004100 */
[----:B------:R-:W-:Y:S01]  /*9740*/  FMUL R39, R70, R46 ;  /* 0x0000002e46277220 */ /* 0x000fe20000400000 */
[----:B------:R-:W-:Y:S01]  /*9750*/  F2FP.SATFINITE.E4M3.F32.PACK_AB_MERGE_C R32, R30, R29, R32 ;  /* 0x0000001d1e20723e */ /* 0x000fe20004807020 */
[C---:B------:R-:W-:Y:S01]  /*9760*/  FFMA R36, R73.reuse, R109, R36 ;  /* 0x0000006d49247223 */ /* 0x040fe20000000024 */
[C---:B------:R-:W-:Y:S01]  /*9770*/  FMUL R40, R70.reuse, R47 ;  /* 0x0000002f46287220 */ /* 0x040fe20000400000 */
[C---:B------:R-:W-:Y:S01]  /*9780*/  FFMA R37, R73.reuse, R110, R37 ;  /* 0x0000006e49257223 */ /* 0x040fe20000000025 */
[C---:B------:R-:W-:Y:S01]  /*9790*/  FFMA R38, R73.reuse, R111, R38 ;  /* 0x0000006f49267223 */ /* 0x040fe20000000026 */
[C---:B------:R-:W-:Y:S01]  /*97a0*/  FMUL R42, R70.reuse, R49 ;  /* 0x00000031462a7220 */ /* 0x040fe20000400000 */
[--C-:B------:R-:W-:Y:S02]  /*97b0*/  HADD2.F32 R116, -RZ, R147.reuse.H0_H0 ;  /* 0x20000093ff747230 */ /* 0x100fe40000004100 */
[C---:B------:R-:W-:Y:S01]  /*97c0*/  FFMA R39, R73.reuse, R112, R39 ;  /* 0x0000007049277223 */ /* 0x040fe20000000027 */
[----:B------:R-:W-:Y:S02]  /*97d0*/  HADD2.F32 R117, -RZ, R147.H1_H1 ;  /* 0x30000093ff757230 */ /* 0x000fe40000004100 */
[C---:B------:R-:W-:Y:S01]  /*97e0*/  FMUL R43, R70.reuse, R50 ;  /* 0x00000032462b7220 */ /* 0x040fe20000400000 */
[C---:B------:R-:W-:Y:S01]  /*97f0*/  FFMA R40, R73.reuse, R113, R40 ;  /* 0x0000007149287223 */ /* 0x040fe20000000028 */
[C---:B------:R-:W-:Y:S01]  /*9800*/  FMUL R44, R70.reuse, R51 ;  /* 0x00000033462c7220 */ /* 0x040fe20000400000 */
[C---:B------:R-:W-:Y:S01]  /*9810*/  FFMA R41, R73.reuse, R114, R41 ;  /* 0x0000007249297223 */ /* 0x040fe20000000029 */
[C---:B------:R-:W-:Y:S01]  /*9820*/  FMUL R50, R70.reuse, R57 ;  /* 0x0000003946327220 */ /* 0x040fe20000400000 */
[C---:B------:R-:W-:Y:S01]  /*9830*/  FMUL R57, R70.reuse, R64 ;  /* 0x0000004046397220 */ /* 0x040fe20000400000 */
[----:B------:R-:W-:Y:S01]  /*9840*/  FFMA R42, R73, R115, R42 ;  /* 0x00000073492a7223 */ /* 0x000fe2000000002a */
[C---:B------:R-:W-:Y:S01]  /*9850*/  FMUL R46, R70.reuse, R53 ;  /* 0x00000035462e7220 */ /* 0x040fe20000400000 */
[--C-:B------:R-:W-:Y:S01]  /*9860*/  HADD2.F32 R120, -RZ, R148.reuse.H0_H0 ;  /* 0x20000094ff787230 */ /* 0x100fe20000004100 */
[----:B------:R-:W-:Y:S01]  /*9870*/  F2FP.SATFINITE.E4M3.F32.PACK_AB_MERGE_C R64, R5, R4, R76 ;  /* 0x000000040540723e */ /* 0x000fe2000480704c */
[C---:B------:R-:W-:Y:S01]  /*9880*/  FMUL R51, R70.reuse, R58 ;  /* 0x0000003a46337220 */ /* 0x040fe20000400000 */
[C---:B------:R-:W-:Y:S01]  /*9890*/  FMUL R53, R70.reuse, R60 ;  /* 0x0000003c46357220 */ /* 0x040fe20000400000 */
[C---:B------:R-:W-:Y:S01]  /*98a0*/  FFMA R43, R73.reuse, R116, R43 ;  /* 0x00000074492b7223 */ /* 0x040fe2000000002b */
[----:B------:R-:W-:Y:S02]  /*98b0*/  HADD2.F32 R121, -RZ, R148.H1_H1 ;  /* 0x30000094ff797230 */ /* 0x000fe40000004100 */
[C---:B------:R-:W-:Y:S01]  /*98c0*/  FMUL R47, R70.reuse, R54 ;  /* 0x00000036462f7220 */ /* 0x040fe20000400000 */
[C---:B------:R-:W-:Y:S01]  /*98d0*/  FMUL R58, R70.reuse, R65 ;  /* 0x00000041463a7220 */ /* 0x040fe20000400000 */
[----:B------:R-:W-:Y:S01]  /*98e0*/  FMUL R60, R70, R67 ;  /* 0x00000043463c7220 */ /* 0x000fe20000400000 */
[----:B------:R-:W-:Y:S01]  /*98f0*/  F2FP.SATFINITE.E4M3.F32.PACK_AB_MERGE_C R5, R20, R11, RZ ;  /* 0x0000000b1405723e */ /* 0x000fe200048070ff */
[----:B------:R-:W-:Y:S01]  /*9900*/  FFMA R44, R73, R117, R44 ;  /* 0x00000075492c7223 */ /* 0x000fe2000000002c */
[C---:B------:R-:W-:Y:S01]  /*9910*/  FMUL R48, R70.reuse, R55 ;  /* 0x0000003746307220 */ /* 0x040fe20000400000 */
[----:B------:R-:W-:Y:S01]  /*9920*/  F2FP.SATFINITE.E4M3.F32.PACK_AB_MERGE_C R65, R9, R8, R78 ;  /* 0x000000080941723e */ /* 0x000fe2000480704e */
[----:B------:R-:W-:Y:S01]  /*9930*/  FFMA R45, R73, R118, R45 ;  /* 0x00000076492d7223 */ /* 0x000fe2000000002d */
[----:B------:R-:W-:Y:S01]  /*9940*/  F2FP.SATFINITE.E4M3.F32.PACK_AB_MERGE_C R67, R17, R16, R18 ;  /* 0x000000101143723e */ /* 0x000fe20004807012 */
[----:B------:R-:W-:Y:S01]  /*9950*/  FMUL R49, R70, R56 ;  /* 0x0000003846317220 */ /* 0x000fe20000400000 */
[C---:B------:R-:W-:Y:S01]  /*9960*/  FFMA R46, R73.reuse, R119, R46 ;  /* 0x00000077492e7223 */ /* 0x040fe2000000002e */
[--C-:B------:R-:W-:Y:S02]  /*9970*/  HADD2.F32 R124, -RZ, R149.reuse.H0_H0 ;  /* 0x20000095ff7c7230 */ /* 0x100fe40000004100 */
[C---:B------:R-:W-:Y:S01]  /*9980*/  FFMA R47, R73.reuse, R120, R47 ;  /* 0x00000078492f7223 */ /* 0x040fe2000000002f */
[----:B------:R1:W-:Y:S01]  /*9990*/  STS.128 [R165+UR48+0x6400], R64 ;  /* 0x00640040a5007988 */ /* 0x0003e20008000c30 */
[----:B------:R-:W-:Y:S01]  /*99a0*/  HADD2.F32 R125, -RZ, R149.H1_H1 ;  /* 0x30000095ff7d7230 */ /* 0x000fe20000004100 */
[----:B------:R-:W-:Y:S01]  /*99b0*/  F2FP.SATFINITE.E4M3.F32.PACK_AB_MERGE_C R5, R10, R7, R5 ;  /* 0x000000070a05723e */ /* 0x000fe20004807005 */
[C---:B------:R-:W-:Y:S01]  /*99c0*/  FFMA R48, R73.reuse, R121, R48 ;  /* 0x0000007949307223 */ /* 0x040fe20000000030 */
[----:B------:R-:W-:Y:S01]  /*99d0*/  F2FP.SATFINITE.E4M3.F32.PACK_AB_MERGE_C R7, R28, R27, RZ ;  /* 0x0000001b1c07723e */ /* 0x000fe200048070ff */
        /* <DEDUP_REMOVED lines=8> */
[----:B------:R-:W-:Y:S01]  /*9a60*/  FMUL R56, R70, R63 ;  /* 0x0000003f46387220 */ /* 0x000fe20000400000 */
[----:B------:R-:W-:Y:S01]  /*9a70*/  F2FP.SATFINITE.E4M3.F32.PACK_AB_MERGE_C R4, R2, R0, R3 ;  /* 0x000000000204723e */ /* 0x000fe20004807003 */
[C---:B------:R-:W-:Y:S01]  /*9a80*/  FFMA R53, R73.reuse, R126, R53 ;  /* 0x0000007e49357223 */ /* 0x040fe20000000035 */
[----:B------:R-:W-:Y:S01]  /*9a90*/  F2FP.SATFINITE.E4M3.F32.PACK_AB_MERGE_C R7, R26, R25, R7 ;  /* 0x000000191a07723e */ /* 0x000fe20004807007 */
[C---:B------:R-:W-:Y:S01]  /*9aa0*/  FFMA R54, R73.reuse, R127, R54 ;  /* 0x0000007f49367223 */ /* 0x040fe20000000036 */
[--C-:B------:R-:W-:Y:S02]  /*9ab0*/  HADD2.F32 R74, -RZ, R151.reuse.H0_H0 ;  /* 0x20000097ff4a7230 */ /* 0x100fe40000004100 */
[C---:B------:R-:W-:Y:S01]  /*9ac0*/  FFMA R55, R73.reuse, R128, R55 ;  /* 0x0000008049377223 */ /* 0x040fe20000000037 */
[----:B------:R-:W-:Y:S01]  /*9ad0*/  HADD2.F32 R131, -RZ, R151.H1_H1 ;  /* 0x30000097ff837230 */ /* 0x000fe20000004100 */
[----:B------:R1:W-:Y:S01]  /*9ae0*/  STS.128 [R178+0x6010], R4 ;  /* 0x00601004b2007388 */ /* 0x0003e20000000c00 */
[----:B------:R-:W-:Y:S01]  /*9af0*/  F2FP.SATFINITE.E4M3.F32.PACK_AB_MERGE_C R35, R36, R35, RZ ;  /* 0x000000232423723e */ /* 0x000fe200048070ff */
[C---:B------:R-:W-:Y:S01]  /*9b00*/  FFMA R56, R73.reuse, R129, R56 ;  /* 0x0000008149387223 */ /* 0x040fe20000000038 */
[----:B------:R-:W-:Y:S01]  /*9b10*/  F2FP.SATFINITE.E4M3.F32.PACK_AB_MERGE_C R39, R40, R39, RZ ;  /* 0x000000272827723e */ /* 0x000fe200048070ff */
[C---:B------:R-:W-:Y:S01]  /*9b20*/  FFMA R57, R73.reuse, R72, R57 ;  /* 0x0000004849397223 */ /* 0x040fe20000000039 */
[----:B------:R-:W-:Y:S01]  /*9b30*/  F2FP.SATFINITE.E4M3.F32.PACK_AB_MERGE_C R43, R44, R43, RZ ;  /* 0x0000002b2c2b723e */ /* 0x000fe200048070ff */
[C---:B------:R-:W-:Y:S01]  /*9b40*/  FFMA R58, R73.reuse, R75, R58 ;  /* 0x0000004b493a7223 */ /* 0x040fe2000000003a */
[C---:B------:R-:W-:Y:S01]  /*9b50*/  FFMA R59, R73.reuse, R74, R59 ;  /* 0x0000004a493b7223 */ /* 0x040fe2000000003b */
[----:B------:R-:W-:Y:S01]  /*9b60*/  F2FP.SATFINITE.E4M3.F32.PACK_AB_MERGE_C R33, R34, R33, R35 ;  /* 0x000000212221723e */ /* 0x000fe20004807023 */
        /* <DEDUP_REMOVED lines=11> */
[----:B------:R-:W-:Y:S05]  /*9c20*/  F2FP.SATFINITE.E4M3.F32.PACK_AB_MERGE_C R51, R58, R57, R59 ;  /* 0x000000393a33723e */ /* 0x000fea000480703b */
        /* <DEDUP_REMOVED lines=10> */
[----:B------:R-:W-:Y:S02]  /*9cd0*/  UIADD3 UR40, UPT, UPT, UR48, 0x6400, URZ ;  /* 0x0000640030287890 */ /* 0x000fe4000fffe0ff */
[----:B------:R-:W-:Y:S02]  /*9ce0*/  UIADD3 UR41, UPT, UPT, UR49, 0x40, URZ ;  /* 0x0000004031297890 */ /* 0x000fe4000fffe0ff */
[----:B--2---:R-:W-:Y:S04]  /*9cf0*/  UIADD3 UR4, UP0, UPT, UR6, 0x680, URZ ;  /* 0x0000068006047890 */ /* 0x004fe8000ff1e0ff */
[----:B------:R-:W-:Y:S09]  /*9d00*/  UIADD3.X UR5, UPT, UPT, URZ, UR7, URZ, UP0, !UPT ;  /* 0x00000007ff057290 */ /* 0x000ff200087fe4ff */
[----:B------:R2:W-:Y:S01]  /*9d10*/  UTMASTG.4D [UR40], [UR4] ;  /* 0x00000028040073b5 */ /* 0x0005e20008018000 */
[----:B------:R0:W-:Y:S01]  /*9d20*/  UTMACMDFLUSH ;  /* 0x00000000000079b7 */ /* 0x0001e20000000000 */
[----:B--2---:R-:W-:Y:S04]  /*9d30*/  DEPBAR.LE SB0, 0x1 ;  /* 0x000080400000791a */ /* 0x004fe80000000000 */
.L_x_117:
[----:B------:R-:W-:Y:S05]  /*9d40*/  BSYNC.RECONVERGENT B0 ;  /* 0x0000000000007941 */ /* 0x000fea0003800200 */
.L_x_116:
[----:B------:R-:W-:Y:S01]  /*9d50*/  R2UR UR5, R135 ;  /* 0x00000000870572ca */ /* 0x000fe200000e0000 */
[----:B------:R-:W-:Y:S01]  /*9d60*/  BAR.SYNC.DEFER_BLOCKING 0x1, 0x80 ;  /* 0x0042000000007b1d */ /* 0x000fe20000010000 */
[----:B------:R-:W-:Y:S01]  /*9d70*/  R2UR UR4, R160 ;  /* 0x00000000a00472ca */ /* 0x000fe200000e0000 */
[----:B------:R-:W-:Y:S01]  /*9d80*/  UISETP.NE.AND UP0, UPT, UR52, URZ, UPT ;  /* 0x000000ff3400728c */ /* 0x000fe2000bf05270 */
[C---:B------:R-:W-:Y:S02]  /*9d90*/  ISETP.NE.AND P0, PT, R68.reuse, 0x2, PT ;  /* 0x000000024400780c */ /* 0x040fe40003f05270 */
[----:B------:R-:W-:Y:S02]  /*9da0*/  LOP3.LUT R163, R163, 0x1, RZ, 0x3c, !PT ;  /* 0x00000001a3a37812 */ /* 0x000fe400078e3cff */
[----:B------:R-:W-:Y:S02]  /*9db0*/  SEL R3, RZ, 0x1, P0 ;  /* 0x00000001ff037807 */ /* 0x000fe40000000000 */
[----:B------:R-:W-:Y:S02]  /*9dc0*/  SEL R68, R68, RZ, P0 ;  /* 0x000000ff44447207 */ /* 0x000fe40000000000 */
[----:B------:R-:W-:Y:S01]  /*9dd0*/  LOP3.LUT R164, R164, R3, RZ, 0x3c, !PT ;  /* 0x00000003a4a47212 */ /* 0x000fe200078e3cff */
[----:B------:R-:W-:Y:S02]  /*9de0*/  UIADD3 UR26, UPT, UPT, UR36, UR5, URZ ;  /* 0x00000005241a7290 */ /* 0x000fe4000fffe0ff */
[----:B------:R-:W-:Y:S01]  /*9df0*/  UIADD3 UR30, UPT, UPT, UR37, UR4, URZ ;  /* 0x00000004251e7290 */ /* 0x000fe2000fffe0ff */
[----:B------:R-:W-:Y:S01]  /*9e00*/  UMOV UR50, UR61 ;  /* 0x0000003d00327c82 */ /* 0x000fe20008000000 */
[----:B------:R-:W-:Y:S10]  /*9e10*/  BRA.U UP0, `(.L_x_118) ;  /* 0xffffffc100707547 */ /* 0x000ff4000b83ffff */
[----:B------:R-:W-:Y:S05]  /*9e20*/  EXIT ;  /* 0x000000000000794d */ /* 0x000fea0003800000 */
.L_x_20:
[----:B------:R-:W-:Y:S07]  /*9e30*/  MOV R0, UR33 ;  /* 0x0000002100007c02 */ /* 0x000fee0008000f00 */
.L_x_119:
[----:B-1----:R1:W3:Y:S02]  /*9e40*/  SYNCS.PHASECHK.TRANS64.TRYWAIT P0, [R0+URZ+0xc0], R5 ;  /* 0x0000c005000075a7 */ /* 0x0022e400080011ff */
[----:B---3--:R-:W-:Y:S05]  /*9e50*/  @!P0 NANOSLEEP.SYNCS 0x989680 ;  /* 0x009896800000895d */ /* 0x008fea0003900000 */
[----:B------:R-:W3:Y:S02]  /*9e60*/  @!P0 SYNCS.PHASECHK.TRANS64 P0, [R0+URZ+0xc0], R5 ;  /* 0x0000c005000085a7 */ /* 0x000ee400080010ff */
[----:B---3--:R-:W-:Y:S05]  /*9e70*/  @!P0 BRA `(.L_x_119) ;  /* 0xfffffffc00f08947 */ /* 0x008fea000383ffff */
[----:B------:R-:W-:Y:S05]  /*9e80*/  BRA `(.L_x_19) ;  /* 0xffffff7c00a87947 */ /* 0x000fea000383ffff */
.L_x_26:
[----:B------:R-:W-:Y:S07]  /*9e90*/  MOV R0, UR25 ;  /* 0x0000001900007c02 */ /* 0x000fee0008000f00 */
.L_x_120:
[----:B-1----:R1:W2:Y:S02]  /*9ea0*/  SYNCS.PHASECHK.TRANS64.TRYWAIT P0, [R0+URZ+0xc0], R5 ;  /* 0x0000c005000075a7 */ /* 0x0022a400080011ff */
[----:B--2---:R-:W-:Y:S05]  /*9eb0*/  @!P0 NANOSLEEP.SYNCS 0x989680 ;  /* 0x009896800000895d */ /* 0x004fea0003900000 */
[----:B------:R-:W2:Y:S02]  /*9ec0*/  @!P0 SYNCS.PHASECHK.TRANS64 P0, [R0+URZ+0xc0], R5 ;  /* 0x0000c005000085a7 */ /* 0x000ea400080010ff */
[----:B--2---:R-:W-:Y:S05]  /*9ed0*/  @!P0 BRA `(.L_x_120) ;  /* 0xfffffffc00f08947 */ /* 0x004fea000383ffff */
[----:B------:R-:W-:Y:S05]  /*9ee0*/  BRA `(.L_x_25) ;  /* 0xffffff8000bc7947 */ /* 0x000fea000383ffff */
.L_x_30:
[----:B------:R-:W-:-:S07]  /*9ef0*/  MOV R0, UR36 ;  /* 0x0000002400007c02 */ /* 0x000fce0008000f00 */
.L_x_121:
[----:B-1----:R1:W2:Y:S02]  /*9f00*/  SYNCS.PHASECHK.TRANS64.TRYWAIT P0, [R0+URZ+0x1b0], R3 ;  /* 0x0001b003000075a7 */ /* 0x0022a400080011ff */
[----:B--2---:R-:W-:Y:S05]  /*9f10*/  @!P0 NANOSLEEP.SYNCS 0x989680 ;  /* 0x009896800000895d */ /* 0x004fea0003900000 */
[----:B------:R-:W2:Y:S02]  /*9f20*/  @!P0 SYNCS.PHASECHK.TRANS64 P0, [R0+URZ+0x1b0], R3 ;  /* 0x0001b003000085a7 */ /* 0x000ea400080010ff */
[----:B--2---:R-:W-:Y:S05]  /*9f30*/  @!P0 BRA `(.L_x_121) ;  /* 0xfffffffc00f08947 */ /* 0x004fea000383ffff */
[----:B------:R-:W-:Y:S05]  /*9f40*/  BRA `(.L_x_122) ;  /* 0xffffff8400747947 */ /* 0x000fea000383ffff */
.L_x_34:
[----:B------:R-:W-:-:S07]  /*9f50*/  MOV R0, UR4 ;  /* 0x0000000400007c02 */ /* 0x000fce0008000f00 */
.L_x_123:
[----:B-1----:R1:W2:Y:S02]  /*9f60*/  SYNCS.PHASECHK.TRANS64.TRYWAIT P0, [R0+URZ], R3 ;  /* 0x00000003000075a7 */ /* 0x0022a400080011ff */
[----:B--2---:R-:W-:Y:S05]  /*9f70*/  @!P0 NANOSLEEP.SYNCS 0x989680 ;  /* 0x009896800000895d */ /* 0x004fea0003900000 */
[----:B------:R-:W2:Y:S02]  /*9f80*/  @!P0 SYNCS.PHASECHK.TRANS64 P0, [R0+URZ], R3 ;  /* 0x00000003000085a7 */ /* 0x000ea400080010ff */
[----:B--2---:R-:W-:Y:S05]  /*9f90*/  @!P0 BRA `(.L_x_123) ;  /* 0xfffffffc00f08947 */ /* 0x004fea000383ffff */
[----:B------:R-:W-:Y:S05]  /*9fa0*/  BRA `(.L_x_124) ;  /* 0xffffff8c00087947 */ /* 0x000fea000383ffff */
.L_x_35:
[----:B------:R-:W-:-:S07]  /*9fb0*/  MOV R0, UR5 ;  /* 0x0000000500007c02 */ /* 0x000fce0008000f00 */
.L_x_125:
[----:B-1----:R1:W2:Y:S02]  /*9fc0*/  SYNCS.PHASECHK.TRANS64.TRYWAIT P0, [R0+URZ], R3 ;  /* 0x00000003000075a7 */ /* 0x0022a400080011ff */
[----:B--2---:R-:W-:Y:S05]  /*9fd0*/  @!P0 NANOSLEEP.SYNCS 0x989680 ;  /* 0x009896800000895d */ /* 0x004fea0003900000 */
[----:B------:R-:W2:Y:S02]  /*9fe0*/  @!P0 SYNCS.PHASECHK.TRANS64 P0, [R0+URZ], R3 ;  /* 0x00000003000085a7 */ /* 0x000ea400080010ff */
[----:B--2---:R-:W-:Y:S05]  /*9ff0*/  @!P0 BRA `(.L_x_125) ;  /* 0xfffffffc00f08947 */ /* 0x004fea000383ffff */
[----:B------:R-:W-:Y:S05]  /*a000*/  BRA `(.L_x_126) ;  /* 0xffffff8c00187947 */ /* 0x000fea000383ffff */
.L_x_36:
[----:B------:R-:W-:-:S07]  /*a010*/  MOV R0, UR5 ;  /* 0x0000000500007c02 */ /* 0x000fce0008000f00 */
.L_x_127:
[----:B-1----:R1:W2:Y:S02]  /*a020*/  SYNCS.PHASECHK.TRANS64.TRYWAIT P0, [R0+URZ], R3 ;  /* 0x00000003000075a7 */ /* 0x0022a400080011ff */
[----:B--2---:R-:W-:Y:S05]  /*a030*/  @!P0 NANOSLEEP.SYNCS 0x989680 ;  /* 0x009896800000895d */ /* 0x004fea0003900000 */
[----:B------:R-:W2:Y:S02]  /*a040*/  @!P0 SYNCS.PHASECHK.TRANS64 P0, [R0+URZ], R3 ;  /* 0x00000003000085a7 */ /* 0x000ea400080010ff */
[----:B--2---:R-:W-:Y:S05]  /*a050*/  @!P0 BRA `(.L_x_127) ;  /* 0xfffffffc00f08947 */ /* 0x004fea000383ffff */
[----:B------:R-:W-:Y:S05]  /*a060*/  BRA `(.L_x_128) ;  /* 0xffffff8c00287947 */ /* 0x000fea000383ffff */
.L_x_37:
[----:B------:R-:W-:-:S07]  /*a070*/  MOV R0, UR5 ;  /* 0x0000000500007c02 */ /* 0x000fce0008000f00 */
.L_x_129:
[----:B-1----:R1:W2:Y:S02]  /*a080*/  SYNCS.PHASECHK.TRANS64.TRYWAIT P0, [R0+URZ], R3 ;  /* 0x00000003000075a7 */ /* 0x0022a400080011ff */
[----:B--2---:R-:W-:Y:S05]  /*a090*/  @!P0 NANOSLEEP.SYNCS 0x989680 ;  /* 0x009896800000895d */ /* 0x004fea0003900000 */
[----:B------:R-:W2:Y:S02]  /*a0a0*/  @!P0 SYNCS.PHASECHK.TRANS64 P0, [R0+URZ], R3 ;  /* 0x00000003000085a7 */ /* 0x000ea400080010ff */
[----:B--2---:R-:W-:Y:S05]  /*a0b0*/  @!P0 BRA `(.L_x_129) ;  /* 0xfffffffc00f08947 */ /* 0x004fea000383ffff */
[----:B------:R-:W-:Y:S05]  /*a0c0*/  BRA `(.L_x_130) ;  /* 0xffffff8c00387947 */ /* 0x000fea000383ffff */
.L_x_38:
[----:B------:R-:W-:-:S07]  /*a0d0*/  MOV R0, UR5 ;  /* 0x0000000500007c02 */ /* 0x000fce0008000f00 */
.L_x_131:
[----:B-1----:R1:W2:Y:S02]  /*a0e0*/  SYNCS.PHASECHK.TRANS64.TRYWAIT P0, [R0+URZ], R3 ;  /* 0x00000003000075a7 */ /* 0x0022a400080011ff */
[----:B--2---:R-:W-:Y:S05]  /*a0f0*/  @!P0 NANOSLEEP.SYNCS 0x989680 ;  /* 0x009896800000895d */ /* 0x004fea0003900000 */
[----:B------:R-:W2:Y:S02]  /*a100*/  @!P0 SYNCS.PHASECHK.TRANS64 P0, [R0+URZ], R3 ;  /* 0x00000003000085a7 */ /* 0x000ea400080010ff */
[----:B--2---:R-:W-:Y:S05]  /*a110*/  @!P0 BRA `(.L_x_131) ;  /* 0xfffffffc00f08947 */ /* 0x004fea000383ffff */
[----:B------:R-:W-:Y:S05]  /*a120*/  BRA `(.L_x_132) ;  /* 0xffffff8c00487947 */ /* 0x000fea000383ffff */
.L_x_39:
[----:B------:R-:W-:-:S07]  /*a130*/  MOV R0, UR5 ;  /* 0x0000000500007c02 */ /* 0x000fce0008000f00 */
.L_x_133:
[----:B-1----:R1:W2:Y:S02]  /*a140*/  SYNCS.PHASECHK.TRANS64.TRYWAIT P0, [R0+URZ], R3 ;  /* 0x00000003000075a7 */ /* 0x0022a400080011ff */
[----:B--2---:R-:W-:Y:S05]  /*a150*/  @!P0 NANOSLEEP.SYNCS 0x989680 ;  /* 0x009896800000895d */ /* 0x004fea0003900000 */
[----:B------:R-:W2:Y:S02]  /*a160*/  @!P0 SYNCS.PHASECHK.TRANS64 P0, [R0+URZ], R3 ;  /* 0x00000003000085a7 */ /* 0x000ea400080010ff */
[----:B--2---:R-:W-:Y:S05]  /*a170*/  @!P0 BRA `(.L_x_133) ;  /* 0xfffffffc00f08947 */ /* 0x004fea000383ffff */
[----:B------:R-:W-:Y:S05]  /*a180*/  BRA `(.L_x_134) ;  /* 0xffffff8c00587947 */ /* 0x000fea000383ffff */
.L_x_40:
[----:B------:R-:W-:-:S07]  /*a190*/  MOV R0, UR5 ;  /* 0x0000000500007c02 */ /* 0x000fce0008000f00 */
.L_x_135:
[----:B-1----:R1:W2:Y:S02]  /*a1a0*/  SYNCS.PHASECHK.TRANS64.TRYWAIT P0, [R0+URZ], R3 ;  /* 0x00000003000075a7 */ /* 0x0022a400080011ff */
[----:B--2---:R-:W-:Y:S05]  /*a1b0*/  @!P0 NANOSLEEP.SYNCS 0x989680 ;  /* 0x009896800000895d */ /* 0x004fea0003900000 */
[----:B------:R-:W2:Y:S02]  /*a1c0*/  @!P0 SYNCS.PHASECHK.TRANS64 P0, [R0+URZ], R3 ;  /* 0x00000003000085a7 */ /* 0x000ea400080010ff */
[----:B--2---:R-:W-:Y:S05]  /*a1d0*/  @!P0 BRA `(.L_x_135) ;  /* 0xfffffffc00f08947 */ /* 0x004fea000383ffff */
[----:B------:R-:W-:Y:S05]  /*a1e0*/  BRA `(.L_x_136) ;  /* 0xffffff8c00687947 */ /* 0x000fea000383ffff */
.L_x_41:
[----:B------:R-:W-:-:S07]  /*a1f0*/  MOV R0, UR5 ;  /* 0x0000000500007c02 */ /* 0x000fce0008000f00 */
.L_x_137:
[----:B-1----:R1:W2:Y:S02]  /*a200*/  SYNCS.PHASECHK.TRANS64.TRYWAIT P0, [R0+URZ], R3 ;  /* 0x00000003000075a7 */ /* 0x0022a400080011ff */
[----:B--2---:R-:W-:Y:S05]  /*a210*/  @!P0 NANOSLEEP.SYNCS 0x989680 ;  /* 0x009896800000895d */ /* 0x004fea0003900000 */
[----:B------:R-:W2:Y:S02]  /*a220*/  @!P0 SYNCS.PHASECHK.TRANS64 P0, [R0+URZ], R3 ;  /* 0x00000003000085a7 */ /* 0x000ea400080010ff */
[----:B--2---:R-:W-:Y:S05]  /*a230*/  @!P0 BRA `(.L_x_137) ;  /* 0xfffffffc00f08947 */ /* 0x004fea000383ffff */
[----:B------:R-:W-:Y:S05]  /*a240*/  BRA `(.L_x_138) ;  /* 0xffffff8c00787947 */ /* 0x000fea000383ffff */
.L_x_42:
[----:B------:R-:W-:-:S07]  /*a250*/  MOV R0, UR5 ;  /* 0x0000000500007c02 */ /* 0x000fce0008000f00 */
.L_x_139:
[----:B-1----:R1:W2:Y:S02]  /*a260*/  SYNCS.PHASECHK.TRANS64.TRYWAIT P0, [R0+URZ], R3 ;  /* 0x00000003000075a7 */ /* 0x0022a400080011ff */
[----:B--2---:R-:W-:Y:S05]  /*a270*/  @!P0 NANOSLEEP.SYNCS 0x989680 ;  /* 0x009896800000895d */ /* 0x004fea0003900000 */
[----:B------:R-:W2:Y:S02]  /*a280*/  @!P0 SYNCS.PHASECHK.TRANS64 P0, [R0+URZ], R3 ;  /* 0x00000003000085a7 */ /* 0x000ea400080010ff */
[----:B--2---:R-:W-:Y:S05]  /*a290*/  @!P0 BRA `(.L_x_139) ;  /* 0xfffffffc00f08947 */ /* 0x004fea000383ffff */
[----:B------:R-:W-:Y:S05]  /*a2a0*/  BRA `(.L_x_140) ;  /* 0xffffff8c00887947 */ /* 0x000fea000383ffff */
.L_x_43:
[----:B------:R-:W-:-:S07]  /*a2b0*/  MOV R0, UR5 ;  /* 0x0000000500007c02 */ /* 0x000fce0008000f00 */
.L_x_141:
[----:B-1----:R1:W2:Y:S02]  /*a2c0*/  SYNCS.PHASECHK.TRANS64.TRYWAIT P0, [R0+URZ], R3 ;  /* 0x00000003000075a7 */ /* 0x0022a400080011ff */
[----:B--2---:R-:W-:Y:S05]  /*a2d0*/  @!P0 NANOSLEEP.SYNCS 0x989680 ;  /* 0x009896800000895d */ /* 0x004fea0003900000 */
[----:B------:R-:W2:Y:S02]  /*a2e0*/  @!P0 SYNCS.PHASECHK.TRANS64 P0, [R0+URZ], R3 ;  /* 0x00000003000085a7 */ /* 0x000ea400080010ff */
[----:B--2---:R-:W-:Y:S05]  /*a2f0*/  @!P0 BRA `(.L_x_141) ;  /* 0xfffffffc00f08947 */ /* 0x004fea000383ffff */
[----:B------:R-:W-:Y:S05]  /*a300*/  BRA `(.L_x_142) ;  /* 0xffffff8c00987947 */ /* 0x000fea000383ffff */
.L_x_44:
[----:B------:R-:W-:-:S07]  /*a310*/  MOV R0, UR5 ;  /* 0x0000000500007c02 */ /* 0x000fce0008000f00 */
.L_x_143:
[----:B-1----:R1:W2:Y:S02]  /*a320*/  SYNCS.PHASECHK.TRANS64.TRYWAIT P0, [R0+URZ], R3 ;  /* 0x00000003000075a7 */ /* 0x0022a400080011ff */
[----:B--2---:R-:W-:Y:S05]  /*a330*/  @!P0 NANOSLEEP.SYNCS 0x989680 ;  /* 0x009896800000895d */ /* 0x004fea0003900000 */
[----:B------:R-:W2:Y:S02]  /*a340*/  @!P0 SYNCS.PHASECHK.TRANS64 P0, [R0+URZ], R3 ;  /* 0x00000003000085a7 */ /* 0x000ea400080010ff */
[----:B--2---:R-:W-:Y:S05]  /*a350*/  @!P0 BRA `(.L_x_143) ;  /* 0xfffffffc00f08947 */ /* 0x004fea000383ffff */
[----:B------:R-:W-:Y:S05]  /*a360*/  BRA `(.L_x_144) ;  /* 0xffffff8c00a87947 */ /* 0x000fea000383ffff */
.L_x_45:
[----:B------:R-:W-:-:S07]  /*a370*/  MOV R0, UR5 ;  /* 0x0000000500007c02 */ /* 0x000fce0008000f00 */
.L_x_145:
[----:B-1----:R1:W2:Y:S02]  /*a380*/  SYNCS.PHASECHK.TRANS64.TRYWAIT P0, [R0+URZ], R3 ;  /* 0x00000003000075a7 */ /* 0x0022a400080011ff */
[----:B--2---:R-:W-:Y:S05]  /*a390*/  @!P0 NANOSLEEP.SYNCS 0x989680 ;  /* 0x009896800000895d */ /* 0x004fea0003900000 */
[----:B------:R-:W2:Y:S02]  /*a3a0*/  @!P0 SYNCS.PHASECHK.TRANS64 P0, [R0+URZ], R3 ;  /* 0x00000003000085a7 */ /* 0x000ea400080010ff */
[----:B--2---:R-:W-:Y:S05]  /*a3b0*/  @!P0 BRA `(.L_x_145) ;  /* 0xfffffffc00f08947 */ /* 0x004fea000383ffff */
[----:B------:R-:W-:Y:S05]  /*a3c0*/  BRA `(.L_x_146) ;  /* 0xffffff8c00b87947 */ /* 0x000fea000383ffff */
.L_x_46:
[----:B------:R-:W-:-:S07]  /*a3d0*/  MOV R0, UR5 ;  /* 0x0000000500007c02 */ /* 0x000fce0008000f00 */
.L_x_147:
[----:B-1----:R1:W2:Y:S02]  /*a3e0*/  SYNCS.PHASECHK.TRANS64.TRYWAIT P0, [R0+URZ], R3 ;  /* 0x00000003000075a7 */ /* 0x0022a400080011ff */
[----:B--2---:R-:W-:Y:S05]  /*a3f0*/  @!P0 NANOSLEEP.SYNCS 0x989680 ;  /* 0x009896800000895d */ /* 0x004fea0003900000 */
[----:B------:R-:W2:Y:S02]  /*a400*/  @!P0 SYNCS.PHASECHK.TRANS64 P0, [R0+URZ], R3 ;  /* 0x00000003000085a7 */ /* 0x000ea400080010ff */
[----:B--2---:R-:W-:Y:S05]  /*a410*/  @!P0 BRA `(.L_x_147) ;  /* 0xfffffffc00f08947 */ /* 0x004fea000383ffff */
[----:B------:R-:W-:Y:S05]  /*a420*/  BRA `(.L_x_148) ;  /* 0xffffff8c00c87947 */ /* 0x000fea000383ffff */
.L_x_47:
[----:B------:R-:W-:-:S07]  /*a430*/  MOV R0, UR5 ;  /* 0x0000000500007c02 */ /* 0x000fce0008000f00 */
.L_x_149:
[----:B-1----:R1:W2:Y:S02]  /*a440*/  SYNCS.PHASECHK.TRANS64.TRYWAIT P0, [R0+URZ], R3 ;  /* 0x00000003000075a7 */ /* 0x0022a400080011ff */
[----:B--2---:R-:W-:Y:S05]  /*a450*/  @!P0 NANOSLEEP.SYNCS 0x989680 ;  /* 0x009896800000895d */ /* 0x004fea0003900000 */
[----:B------:R-:W2:Y:S02]  /*a460*/  @!P0 SYNCS.PHASECHK.TRANS64 P0, [R0+URZ], R3 ;  /* 0x00000003000085a7 */ /* 0x000ea400080010ff */
[----:B--2---:R-:W-:Y:S05]  /*a470*/  @!P0 BRA `(.L_x_149) ;  /* 0xfffffffc00f08947 */ /* 0x004fea000383ffff */
[----:B------:R-:W-:Y:S05]  /*a480*/  BRA `(.L_x_150) ;  /* 0xffffff8c00d87947 */ /* 0x000fea000383ffff */
.L_x_48:
[----:B------:R-:W-:-:S07]  /*a490*/  MOV R0, UR5 ;  /* 0x0000000500007c02 */ /* 0x000fce0008000f00 */
.L_x_151:
[----:B-1----:R1:W2:Y:S02]  /*a4a0*/  SYNCS.PHASECHK.TRANS64.TRYWAIT P0, [R0+URZ], R3 ;  /* 0x00000003000075a7 */ /* 0x0022a400080011ff */
[----:B--2---:R-:W-:Y:S05]  /*a4b0*/  @!P0 NANOSLEEP.SYNCS 0x989680 ;  /* 0x009896800000895d */ /* 0x004fea0003900000 */
[----:B------:R-:W2:Y:S02]  /*a4c0*/  @!P0 SYNCS.PHASECHK.TRANS64 P0, [R0+URZ], R3 ;  /* 0x00000003000085a7 */ /* 0x000ea400080010ff */
[----:B--2---:R-:W-:Y:S05]  /*a4d0*/  @!P0 BRA `(.L_x_151) ;  /* 0xfffffffc00f08947 */ /* 0x004fea000383ffff */
[----:B------:R-:W-:Y:S05]  /*a4e0*/  BRA `(.L_x_152) ;  /* 0xffffff8c00e87947 */ /* 0x000fea000383ffff */
.L_x_49:
[----:B------:R-:W-:-:S07]  /*a4f0*/  MOV R0, UR5 ;  /* 0x0000000500007c02 */ /* 0x000fce0008000f00 */
.L_x_153:
[----:B-1----:R1:W2:Y:S02]  /*a500*/  SYNCS.PHASECHK.TRANS64.TRYWAIT P0, [R0+URZ], R3 ;  /* 0x00000003000075a7 */ /* 0x0022a400080011ff */
[----:B--2---:R-:W-:Y:S05]  /*a510*/  @!P0 NANOSLEEP.SYNCS 0x989680 ;  /* 0x009896800000895d */ /* 0x004fea0003900000 */
[----:B------:R-:W2:Y:S02]  /*a520*/  @!P0 SYNCS.PHASECHK.TRANS64 P0, [R0+URZ], R3 ;  /* 0x00000003000085a7 */ /* 0x000ea400080010ff */
[----:B--2---:R-:W-:Y:S05]  /*a530*/  @!P0 BRA `(.L_x_153) ;  /* 0xfffffffc00f08947 */ /* 0x004fea000383ffff */
[----:B------:R-:W-:Y:S05]  /*a540*/  BRA `(.L_x_154) ;  /* 0xffffff8c00f87947 */ /* 0x000fea000383ffff */
.L_x_50:
[----:B------:R-:W-:-:S07]  /*a550*/  MOV R0, UR5 ;  /* 0x0000000500007c02 */ /* 0x000fce0008000f00 */
.L_x_155:
[----:B-1----:R1:W2:Y:S02]  /*a560*/  SYNCS.PHASECHK.TRANS64.TRYWAIT P0, [R0+URZ], R3 ;  /* 0x00000003000075a7 */ /* 0x0022a400080011ff */
[----:B--2---:R-:W-:Y:S05]  /*a570*/  @!P0 NANOSLEEP.SYNCS 0x989680 ;  /* 0x009896800000895d */ /* 0x004fea0003900000 */
[----:B------:R-:W2:Y:S02]  /*a580*/  @!P0 SYNCS.PHASECHK.TRANS64 P0, [R0+URZ], R3 ;  /* 0x00000003000085a7 */ /* 0x000ea400080010ff */
[----:B--2---:R-:W-:Y:S05]  /*a590*/  @!P0 BRA `(.L_x_155) ;  /* 0xfffffffc00f08947 */ /* 0x004fea000383ffff */
[----:B------:R-:W-:Y:S05]  /*a5a0*/  BRA `(.L_x_156) ;  /* 0xffffff9000087947 */ /* 0x000fea000383ffff */
.L_x_51:
[----:B------:R-:W-:-:S07]  /*a5b0*/  MOV R0, UR5 ;  /* 0x0000000500007c02 */ /* 0x000fce0008000f00 */
.L_x_157:
[----:B-1----:R1:W2:Y:S02]  /*a5c0*/  SYNCS.PHASECHK.TRANS64.TRYWAIT P0, [R0+URZ], R3 ;  /* 0x00000003000075a7 */ /* 0x0022a400080011ff */
[----:B--2---:R-:W-:Y:S05]  /*a5d0*/  @!P0 NANOSLEEP.SYNCS 0x989680 ;  /* 0x009896800000895d */ /* 0x004fea0003900000 */
[----:B------:R-:W2:Y:S02]  /*a5e0*/  @!P0 SYNCS.PHASECHK.TRANS64 P0, [R0+URZ], R3 ;  /* 0x00000003000085a7 */ /* 0x000ea400080010ff */
[----:B--2---:R-:W-:Y:S05]  /*a5f0*/  @!P0 BRA `(.L_x_157) ;  /* 0xfffffffc00f08947 */ /* 0x004fea000383ffff */
[----:B------:R-:W-:Y:S05]  /*a600*/  BRA `(.L_x_158) ;  /* 0xffffff9000187947 */ /* 0x000fea000383ffff */
.L_x_52:
[----:B------:R-:W-:-:S07]  /*a610*/  MOV R0, UR5 ;  /* 0x0000000500007c02 */ /* 0x000fce0008000f00 */
.L_x_159:
[----:B-1----:R1:W2:Y:S02]  /*a620*/  SYNCS.PHASECHK.TRANS64.TRYWAIT P0, [R0+URZ], R3 ;  /* 0x00000003000075a7 */ /* 0x0022a400080011ff */
[----:B--2---:R-:W-:Y:S05]  /*a630*/  @!P0 NANOSLEEP.SYNCS 0x989680 ;  /* 0x009896800000895d */ /* 0x004fea0003900000 */
[----:B------:R-:W2:Y:S02]  /*a640*/  @!P0 SYNCS.PHASECHK.TRANS64 P0, [R0+URZ], R3 ;  /* 0x00000003000085a7 */ /* 0x000ea400080010ff */
[----:B--2---:R-:W-:Y:S05]  /*a650*/  @!P0 BRA `(.L_x_159) ;  /* 0xfffffffc00f08947 */ /* 0x004fea000383ffff */
[----:B------:R-:W-:Y:S05]  /*a660*/  BRA `(.L_x_160) ;  /* 0xffffff9000287947 */ /* 0x000fea000383ffff */
.L_x_53:
[----:B------:R-:W-:-:S07]  /*a670*/  MOV R0, UR5 ;  /* 0x0000000500007c02 */ /* 0x000fce0008000f00 */
.L_x_161:
[----:B-1----:R1:W2:Y:S02]  /*a680*/  SYNCS.PHASECHK.TRANS64.TRYWAIT P0, [R0+URZ], R3 ;  /* 0x00000003000075a7 */ /* 0x0022a400080011ff */
[----:B--2---:R-:W-:Y:S05]  /*a690*/  @!P0 NANOSLEEP.SYNCS 0x989680 ;  /* 0x009896800000895d */ /* 0x004fea0003900000 */
[----:B------:R-:W2:Y:S02]  /*a6a0*/  @!P0 SYNCS.PHASECHK.TRANS64 P0, [R0+URZ], R3 ;  /* 0x00000003000085a7 */ /* 0x000ea400080010ff */
[----:B--2---:R-:W-:Y:S05]  /*a6b0*/  @!P0 BRA `(.L_x_161) ;  /* 0xfffffffc00f08947 */ /* 0x004fea000383ffff */
[----:B------:R-:W-:Y:S05]  /*a6c0*/  BRA `(.L_x_162) ;  /* 0xffffff9000387947 */ /* 0x000fea000383ffff */
.L_x_54:
[----:B------:R-:W-:-:S07]  /*a6d0*/  MOV R0, UR5 ;  /* 0x0000000500007c02 */ /* 0x000fce0008000f00 */
.L_x_163:
[----:B-1----:R1:W2:Y:S02]  /*a6e0*/  SYNCS.PHASECHK.TRANS64.TRYWAIT P0, [R0+URZ], R3 ;  /* 0x00000003000075a7 */ /* 0x0022a400080011ff */
[----:B--2---:R-:W-:Y:S05]  /*a6f0*/  @!P0 NANOSLEEP.SYNCS 0x989680 ;  /* 0x009896800000895d */ /* 0x004fea0003900000 */
[----:B------:R-:W2:Y:S02]  /*a700*/  @!P0 SYNCS.PHASECHK.TRANS64 P0, [R0+URZ], R3 ;  /* 0x00000003000085a7 */ /* 0x000ea400080010ff */
[----:B--2---:R-:W-:Y:S05]  /*a710*/  @!P0 BRA `(.L_x_163) ;  /* 0xfffffffc00f08947 */ /* 0x004fea000383ffff */
[----:B------:R-:W-:Y:S05]  /*a720*/  BRA `(.L_x_164) ;  /* 0xffffff9000487947 */ /* 0x000fea000383ffff */
.L_x_55:
[----:B------:R-:W-:-:S07]  /*a730*/  MOV R0, UR5 ;  /* 0x0000000500007c02 */ /* 0x000fce0008000f00 */
.L_x_165:
[----:B-1----:R1:W2:Y:S02]  /*a740*/  SYNCS.PHASECHK.TRANS64.TRYWAIT P0, [R0+URZ], R3 ;  /* 0x00000003000075a7 */ /* 0x0022a400080011ff */
[----:B--2---:R-:W-:Y:S05]  /*a750*/  @!P0 NANOSLEEP.SYNCS 0x989680 ;  /* 0x009896800000895d */ /* 0x004fea0003900000 */
[----:B------:R-:W2:Y:S02]  /*a760*/  @!P0 SYNCS.PHASECHK.TRANS64 P0, [R0+URZ], R3 ;  /* 0x00000003000085a7 */ /* 0x000ea400080010ff */
[----:B--2---:R-:W-:Y:S05]  /*a770*/  @!P0 BRA `(.L_x_165) ;  /* 0xfffffffc00f08947 */ /* 0x004fea000383ffff */
[----:B------:R-:W-:Y:S05]  /*a780*/  BRA `(.L_x_166) ;  /* 0xffffff9000587947 */ /* 0x000fea000383ffff */
.L_x_56:
[----:B------:R-:W-:-:S07]  /*a790*/  MOV R0, UR5 ;  /* 0x0000000500007c02 */ /* 0x000fce0008000f00 */
.L_x_167:
[----:B-1----:R1:W2:Y:S02]  /*a7a0*/  SYNCS.PHASECHK.TRANS64.TRYWAIT P0, [R0+URZ], R3 ;  /* 0x00000003000075a7 */ /* 0x0022a400080011ff */
[----:B--2---:R-:W-:Y:S05]  /*a7b0*/  @!P0 NANOSLEEP.SYNCS 0x989680 ;  /* 0x009896800000895d */ /* 0x004fea0003900000 */
[----:B------:R-:W2:Y:S02]  /*a7c0*/  @!P0 SYNCS.PHASECHK.TRANS64 P0, [R0+URZ], R3 ;  /* 0x00000003000085a7 */ /* 0x000ea400080010ff */
[----:B--2---:R-:W-:Y:S05]  /*a7d0*/  @!P0 BRA `(.L_x_167) ;  /* 0xfffffffc00f08947 */ /* 0x004fea000383ffff */
[----:B------:R-:W-:Y:S05]  /*a7e0*/  BRA `(.L_x_168) ;  /* 0xffffff9000687947 */ /* 0x000fea000383ffff */
.L_x_59:
[----:B------:R-:W-:-:S07]  /*a7f0*/  MOV R4, UR4 ;  /* 0x0000000400047c02 */ /* 0x000fce0008000f00 */
.L_x_169:
[----:B--2---:R2:W3:Y:S02]  /*a800*/  SYNCS.PHASECHK.TRANS64.TRYWAIT P1, [R4+URZ+0x1b8], R7 ;  /* 0x0001b807040075a7 */ /* 0x0044e400080211ff */
[----:B---3--:R-:W-:Y:S05]  /*a810*/  @!P1 NANOSLEEP.SYNCS 0x989680 ;  /* 0x009896800000995d */ /* 0x008fea0003900000 */
[----:B------:R-:W3:Y:S02]  /*a820*/  @!P1 SYNCS.PHASECHK.TRANS64 P1, [R4+URZ+0x1b8], R7 ;  /* 0x0001b807040095a7 */ /* 0x000ee400080210ff */
[----:B---3--:R-:W-:Y:S05]  /*a830*/  @!P1 BRA `(.L_x_169) ;  /* 0xfffffffc00f09947 */ /* 0x008fea000383ffff */
[----:B------:R-:W-:Y:S05]  /*a840*/  BRA `(.L_x_170) ;  /* 0xffffff9000d87947 */ /* 0x000fea000383ffff */
.L_x_60:
[----:B--2---:R-:W-:-:S07]  /*a850*/  MOV R4, UR4 ;  /* 0x0000000400047c02 */ /* 0x004fce0008000f00 */
.L_x_171:
[----:B--2---:R2:W3:Y:S02]  /*a860*/  SYNCS.PHASECHK.TRANS64.TRYWAIT P1, [R4+URZ+0x1b0], R5 ;  /* 0x0001b005040075a7 */ /* 0x0044e400080211ff */
[----:B---3--:R-:W-:Y:S05]  /*a870*/  @!P1 NANOSLEEP.SYNCS 0x989680 ;  /* 0x009896800000995d */ /* 0x008fea0003900000 */
[----:B------:R-:W3:Y:S02]  /*a880*/  @!P1 SYNCS.PHASECHK.TRANS64 P1, [R4+URZ+0x1b0], R5 ;  /* 0x0001b005040095a7 */ /* 0x000ee400080210ff */
[----:B---3--:R-:W-:Y:S05]  /*a890*/  @!P1 BRA `(.L_x_171) ;  /* 0xfffffffc00f09947 */ /* 0x008fea000383ffff */
[----:B------:R-:W-:Y:S05]  /*a8a0*/  BRA `(.L_x_172) ;  /* 0xffffff9000e07947 */ /* 0x000fea000383ffff */
.L_x_68:
[----:B------:R-:W-:-:S07]  /*a8b0*/  MOV R0, UR15 ;  /* 0x0000000f00007c02 */ /* 0x000fce0008000f00 */
.L_x_173:
[----:B-1----:R1:W2:Y:S02]  /*a8c0*/  SYNCS.PHASECHK.TRANS64.TRYWAIT P0, [R0+URZ+0x1b0], R5 ;  /* 0x0001b005000075a7 */ /* 0x0022a400080011ff */
[----:B--2---:R-:W-:Y:S05]  /*a8d0*/  @!P0 NANOSLEEP.SYNCS 0x989680 ;  /* 0x009896800000895d */ /* 0x004fea0003900000 */
[----:B------:R-:W2:Y:S02]  /*a8e0*/  @!P0 SYNCS.PHASECHK.TRANS64 P0, [R0+URZ+0x1b0], R5 ;  /* 0x0001b005000085a7 */ /* 0x000ea400080010ff */
[----:B--2---:R-:W-:Y:S05]  /*a8f0*/  @!P0 BRA `(.L_x_173) ;  /* 0xfffffffc00f08947 */ /* 0x004fea000383ffff */
[----:B------:R-:W-:Y:S05]  /*a900*/  BRA `(.L_x_174) ;  /* 0xffffff9800487947 */ /* 0x000fea000383ffff */
.L_x_69:
[----:B------:R-:W-:-:S07]  /*a910*/  MOV R5, UR19 ;  /* 0x0000001300057c02 */ /* 0x000fce0008000f00 */
.L_x_175:
[----:B-1----:R1:W2:Y:S02]  /*a920*/  SYNCS.PHASECHK.TRANS64.TRYWAIT P0, [R5+URZ+0x1d0], R0 ;  /* 0x0001d000050075a7 */ /* 0x0022a400080011ff */
[----:B--2---:R-:W-:Y:S05]  /*a930*/  @!P0 NANOSLEEP.SYNCS 0x989680 ;  /* 0x009896800000895d */ /* 0x004fea0003900000 */
[----:B------:R-:W2:Y:S02]  /*a940*/  @!P0 SYNCS.PHASECHK.TRANS64 P0, [R5+URZ+0x1d0], R0 ;  /* 0x0001d000050085a7 */ /* 0x000ea400080010ff */
[----:B--2---:R-:W-:Y:S05]  /*a950*/  @!P0 BRA `(.L_x_175) ;  /* 0xfffffffc00f08947 */ /* 0x004fea000383ffff */
[----:B------:R-:W-:Y:S05]  /*a960*/  BRA `(.L_x_176) ;  /* 0xffffff9800647947 */ /* 0x000fea000383ffff */
.L_x_72:
[----:B-1----:R-:W-:Y:S07]  /*a970*/  MOV R0, UR11 ;  /* 0x0000000b00007c02 */ /* 0x002fee0008000f00 */
.L_x_177:
[----:B-1----:R1:W2:Y:S02]  /*a980*/  SYNCS.PHASECHK.TRANS64.TRYWAIT P0, [R0+URZ], R5 ;  /* 0x00000005000075a7 */ /* 0x0022a400080011ff */
[----:B--2---:R-:W-:Y:S05]  /*a990*/  @!P0 NANOSLEEP.SYNCS 0x989680 ;  /* 0x009896800000895d */ /* 0x004fea0003900000 */
[----:B------:R-:W2:Y:S02]  /*a9a0*/  @!P0 SYNCS.PHASECHK.TRANS64 P0, [R0+URZ], R5 ;  /* 0x00000005000085a7 */ /* 0x000ea400080010ff */
[----:B--2---:R-:W-:Y:S05]  /*a9b0*/  @!P0 BRA `(.L_x_177) ;  /* 0xfffffffc00f08947 */ /* 0x004fea000383ffff */
[----:B------:R-:W-:Y:S05]  /*a9c0*/  BRA `(.L_x_71) ;  /* 0xffffff9800947947 */ /* 0x000fea000383ffff */
.L_x_75:
[----:B------:R-:W-:-:S07]  /*a9d0*/  MOV R0, UR4 ;  /* 0x0000000400007c02 */ /* 0x000fce0008000f00 */
.L_x_178:
[----:B-1----:R1:W3:Y:S02]  /*a9e0*/  SYNCS.PHASECHK.TRANS64.TRYWAIT P0, [R0+URZ], R3 ;  /* 0x00000003000075a7 */ /* 0x0022e400080011ff */
[----:B---3--:R-:W-:Y:S05]  /*a9f0*/  @!P0 NANOSLEEP.SYNCS 0x989680 ;  /* 0x009896800000895d */ /* 0x008fea0003900000 */
[----:B------:R-:W3:Y:S02]  /*aa00*/  @!P0 SYNCS.PHASECHK.TRANS64 P0, [R0+URZ], R3 ;  /* 0x00000003000085a7 */ /* 0x000ee400080010ff */
[----:B---3--:R-:W-:Y:S05]  /*aa10*/  @!P0 BRA `(.L_x_178) ;  /* 0xfffffffc00f08947 */ /* 0x008fea000383ffff */
[----:B------:R-:W-:Y:S05]  /*aa20*/  BRA `(.L_x_179) ;  /* 0xffffff9c003c7947 */ /* 0x000fea000383ffff */
.L_x_76:
[----:B------:R-:W-:-:S07]  /*aa30*/  MOV R0, UR4 ;  /* 0x0000000400007c02 */ /* 0x000fce0008000f00 */
.L_x_180:
[----:B-1----:R1:W2:Y:S02]  /*aa40*/  SYNCS.PHASECHK.TRANS64.TRYWAIT P0, [R0+URZ], R3 ;  /* 0x00000003000075a7 */ /* 0x0022a400080011ff */
[----:B--2---:R-:W-:Y:S05]  /*aa50*/  @!P0 NANOSLEEP.SYNCS 0x989680 ;  /* 0x009896800000895d */ /* 0x004fea0003900000 */
[----:B------:R-:W2:Y:S02]  /*aa60*/  @!P0 SYNCS.PHASECHK.TRANS64 P0, [R0+URZ], R3 ;  /* 0x00000003000085a7 */ /* 0x000ea400080010ff */
[----:B--2---:R-:W-:Y:S05]  /*aa70*/  @!P0 BRA `(.L_x_180) ;  /* 0xfffffffc00f08947 */ /* 0x004fea000383ffff */
[----:B------:R-:W-:Y:S05]  /*aa80*/  BRA `(.L_x_181) ;  /* 0xffffff9c00487947 */ /* 0x000fea000383ffff */
.L_x_81:
[----:B------:R-:W-:Y:S07]  /*aa90*/  MOV R0, UR25 ;  /* 0x0000001900007c02 */ /* 0x000fee0008000f00 */
.L_x_182:
[----:B-1----:R1:W2:Y:S02]  /*aaa0*/  SYNCS.PHASECHK.TRANS64.TRYWAIT P0, [R0+URZ+0x1b0], R3 ;  /* 0x0001b003000075a7 */ /* 0x0022a400080011ff */
[----:B--2---:R-:W-:Y:S05]  /*aab0*/  @!P0 NANOSLEEP.SYNCS 0x989680 ;  /* 0x009896800000895d */ /* 0x004fea0003900000 */
[----:B------:R-:W2:Y:S02]  /*aac0*/  @!P0 SYNCS.PHASECHK.TRANS64 P0, [R0+URZ+0x1b0], R3 ;  /* 0x0001b003000085a7 */ /* 0x000ea400080010ff */
[----:B--2---:R-:W-:Y:S05]  /*aad0*/  @!P0 BRA `(.L_x_182) ;  /* 0xfffffffc00f08947 */ /* 0x004fea000383ffff */
[----:B------:R-:W-:Y:S05]  /*aae0*/  BRA `(.L_x_183) ;  /* 0xffffffa000dc7947 */ /* 0x000fea000383ffff */
.L_x_84:
[----:B------:R-:W-:Y:S07]  /*aaf0*/  MOV R3, UR25 ;  /* 0x0000001900037c02 */ /* 0x000fee0008000f00 */
.L_x_184:
[----:B-1----:R1:W2:Y:S02]  /*ab00*/  SYNCS.PHASECHK.TRANS64.TRYWAIT P1, [R3+URZ+0x1a8], R12 ;  /* 0x0001a80c030075a7 */ /* 0x0022a400080211ff */
[----:B--2---:R-:W-:Y:S05]  /*ab10*/  @!P1 NANOSLEEP.SYNCS 0x989680 ;  /* 0x009896800000995d */ /* 0x004fea0003900000 */
[----:B------:R-:W2:Y:S02]  /*ab20*/  @!P1 SYNCS.PHASECHK.TRANS64 P1, [R3+URZ+0x1a8], R12 ;  /* 0x0001a80c030095a7 */ /* 0x000ea400080210ff */
[----:B--2---:R-:W-:Y:S05]  /*ab30*/  @!P1 BRA `(.L_x_184) ;  /* 0xfffffffc00f09947 */ /* 0x004fea000383ffff */
[----:B------:R-:W-:Y:S05]  /*ab40*/  BRA `(.L_x_83) ;  /* 0xffffffa800387947 */ /* 0x000fea000383ffff */
.L_x_87:
[----:B------:R-:W-:Y:S07]  /*ab50*/  MOV R0, UR25 ;  /* 0x0000001900007c02 */ /* 0x000fee0008000f00 */
.L_x_185:
[----:B-1----:R1:W2:Y:S02]  /*ab60*/  SYNCS.PHASECHK.TRANS64.TRYWAIT P1, [R0+URZ+0x190], R9 ;  /* 0x00019009000075a7 */ /* 0x0022a400080211ff */
[----:B--2---:R-:W-:Y:S05]  /*ab70*/  @!P1 NANOSLEEP.SYNCS 0x989680 ;  /* 0x009896800000995d */ /* 0x004fea0003900000 */
[----:B------:R-:W2:Y:S02]  /*ab80*/  @!P1 SYNCS.PHASECHK.TRANS64 P1, [R0+URZ+0x190], R9 ;  /* 0x00019009000095a7 */ /* 0x000ea400080210ff */
[----:B--2---:R-:W-:Y:S05]  /*ab90*/  @!P1 BRA `(.L_x_185) ;  /* 0xfffffffc00f09947 */ /* 0x004fea000383ffff */
[----:B------:R-:W-:Y:S05]  /*aba0*/  BRA `(.L_x_186) ;  /* 0xffffffac005c7947 */ /* 0x000fea000383ffff */
.L_x_88:
[----:B------:R-:W-:Y:S07]  /*abb0*/  MOV R0, UR25 ;  /* 0x0000001900007c02 */ /* 0x000fee0008000f00 */
.L_x_187:
[----:B-1----:R1:W2:Y:S02]  /*abc0*/  SYNCS.PHASECHK.TRANS64.TRYWAIT P0, [R0+URZ+0x198], R9 ;  /* 0x00019809000075a7 */ /* 0x0022a400080011ff */
[----:B--2---:R-:W-:Y:S05]  /*abd0*/  @!P0 NANOSLEEP.SYNCS 0x989680 ;  /* 0x009896800000895d */ /* 0x004fea0003900000 */
[----:B------:R-:W2:Y:S02]  /*abe0*/  @!P0 SYNCS.PHASECHK.TRANS64 P0, [R0+URZ+0x198], R9 ;  /* 0x00019809000085a7 */ /* 0x000ea400080010ff */
[----:B--2---:R-:W-:Y:S05]  /*abf0*/  @!P0 BRA `(.L_x_187) ;  /* 0xfffffffc00f08947 */ /* 0x004fea000383ffff */
[----:B------:R-:W-:Y:S05]  /*ac00*/  BRA `(.L_x_188) ;  /* 0xffffffac009c7947 */ /* 0x000fea000383ffff */
.L_x_90:
[----:B------:R-:W-:-:S07]  /*ac10*/  MOV R0, UR25 ;  /* 0x0000001900007c02 */ /* 0x000fce0008000f00 */
.L_x_189:
[----:B--2---:R2:W3:Y:S02]  /*ac20*/  SYNCS.PHASECHK.TRANS64.TRYWAIT P0, [R0+URZ+0x190], R3 ;  /* 0x00019003000075a7 */ /* 0x0044e400080011ff */
[----:B---3--:R-:W-:Y:S05]  /*ac30*/  @!P0 NANOSLEEP.SYNCS 0x989680 ;  /* 0x009896800000895d */ /* 0x008fea0003900000 */
[----:B------:R-:W3:Y:S02]  /*ac40*/  @!P0 SYNCS.PHASECHK.TRANS64 P0, [R0+URZ+0x190], R3 ;  /* 0x00019003000085a7 */ /* 0x000ee400080010ff */
[----:B---3--:R-:W-:Y:S05]  /*ac50*/  @!P0 BRA `(.L_x_189) ;  /* 0xfffffffc00f08947 */ /* 0x008fea000383ffff */
[----:B------:R-:W-:Y:S05]  /*ac60*/  BRA `(.L_x_190) ;  /* 0xffffffb000007947 */ /* 0x000fea000383ffff */
.L_x_92:
[----:B------:R-:W-:Y:S07]  /*ac70*/  MOV R0, UR48 ;  /* 0x0000003000007c02 */ /* 0x000fee0008000f00 */
.L_x_191:
[----:B-1----:R1:W2:Y:S02]  /*ac80*/  SYNCS.PHASECHK.TRANS64.TRYWAIT P0, [R0+URZ+0x1b0], R3 ;  /* 0x0001b003000075a7 */ /* 0x0022a400080011ff */
[----:B--2---:R-:W-:Y:S05]  /*ac90*/  @!P0 NANOSLEEP.SYNCS 0x989680 ;  /* 0x009896800000895d */ /* 0x004fea0003900000 */
[----:B------:R-:W2:Y:S02]  /*aca0*/  @!P0 SYNCS.PHASECHK.TRANS64 P0, [R0+URZ+0x1b0], R3 ;  /* 0x0001b003000085a7 */ /* 0x000ea400080010ff */
[----:B--2---:R-:W-:Y:S05]  /*acb0*/  @!P0 BRA `(.L_x_191) ;  /* 0xfffffffc00f08947 */ /* 0x004fea000383ffff */
[----:B------:R-:W-:Y:S05]  /*acc0*/  BRA `(.L_x_192) ;  /* 0xffffffb000d07947 */ /* 0x000fea000383ffff */
.L_x_103:
[----:B---3--:R3:W1:Y:S02]  /*acd0*/  SYNCS.PHASECHK.TRANS64.TRYWAIT P1, [R0+URZ+0x180], R3 ;  /* 0x00018003000075a7 */ /* 0x00866400080211ff */
[----:B-1----:R-:W-:Y:S05]  /*ace0*/  @!P1 NANOSLEEP.SYNCS 0x989680 ;  /* 0x009896800000995d */ /* 0x002fea0003900000 */
[----:B------:R-:W1:Y:S02]  /*acf0*/  @!P1 SYNCS.PHASECHK.TRANS64 P1, [R0+URZ+0x180], R3 ;  /* 0x00018003000095a7 */ /* 0x000e6400080210ff */
[----:B-1----:R-:W-:Y:S05]  /*ad00*/  @!P1 BRA `(.L_x_103) ;  /* 0xfffffffc00f09947 */ /* 0x002fea000383ffff */
[----:B------:R-:W-:Y:S05]  /*ad10*/  BRA `(.L_x_102) ;  /* 0xffffffc400507947 */ /* 0x000fea000383ffff */
.L_x_105:
[----:B----4-:R4:W1:Y:S02]  /*ad20*/  SYNCS.PHASECHK.TRANS64.TRYWAIT P0, [R181+URZ+0x1c0], R4 ;  /* 0x0001c004b50075a7 */ /* 0x01086400080011ff */
[----:B-1----:R-:W-:Y:S05]  /*ad30*/  @!P0 NANOSLEEP.SYNCS 0x989680 ;  /* 0x009896800000895d */ /* 0x002fea0003900000 */
[----:B------:R-:W1:Y:S02]  /*ad40*/  @!P0 SYNCS.PHASECHK.TRANS64 P0, [R181+URZ+0x1c0], R4 ;  /* 0x0001c004b50085a7 */ /* 0x000e6400080010ff */
[----:B-1----:R-:W-:Y:S05]  /*ad50*/  @!P0 BRA `(.L_x_105) ;  /* 0xfffffffc00f08947 */ /* 0x002fea000383ffff */
[----:B------:R-:W-:Y:S05]  /*ad60*/  BRA `(.L_x_104) ;  /* 0xffffffc400a87947 */ /* 0x000fea000383ffff */
.L_x_114:
[----:B---3--:R3:W4:Y:S02]  /*ad70*/  SYNCS.PHASECHK.TRANS64.TRYWAIT P0, [R195+URZ+0x180], R2 ;  /* 0x00018002c30075a7 */ /* 0x00872400080011ff */
[----:B----4-:R-:W-:Y:S05]  /*ad80*/  @!P0 NANOSLEEP.SYNCS 0x989680 ;  /* 0x009896800000895d */ /* 0x010fea0003900000 */
[----:B------:R-:W4:Y:S02]  /*ad90*/  @!P0 SYNCS.PHASECHK.TRANS64 P0, [R195+URZ+0x180], R2 ;  /* 0x00018002c30085a7 */ /* 0x000f2400080010ff */
[----:B----4-:R-:W-:Y:S05]  /*ada0*/  @!P0 BRA `(.L_x_114) ;  /* 0xfffffffc00f08947 */ /* 0x010fea000383ffff */
[----:B------:R-:W-:Y:S05]  /*adb0*/  BRA `(.L_x_113) ;  /* 0xffffffd800b87947 */ /* 0x000fea000383ffff */
        .weak           $__internal_0_$__cuda_sm10x_tcgen05_guardrail_trap_col_being_dealloced_not_returned_by_alloc
        .type           $__internal_0_$__cuda_sm10x_tcgen05_guardrail_trap_col_being_dealloced_not_returned_by_alloc,@function
        .size           $__internal_0_$__cuda_sm10x_tcgen05_guardrail_trap_col_being_dealloced_not_returned_by_alloc,($__internal_1_$__cuda_sm10x_tcgen05_guardrail_trap_phase_invalid_during_alloc - $__internal_0_$__cuda_sm10x_tcgen05_guardrail_trap_col_being_dealloced_not_returned_by_alloc)
$__internal_0_$__cuda_sm10x_tcgen05_guardrail_trap_col_being_dealloced_not_returned_by_alloc:
[----:B------:R-:W-:Y:S05]  /*adc0*/  BPT.TRAP 0x1 ;  /* 0x000000040000795c */ /* 0x000fea0000300000 */
[----:B------:R-:W-:-:S04]  /*add0*/  HFMA2 R3, -RZ, RZ, 0, 0 ;  /* 0x00000000ff037431 */ /* 0x000fc800000001ff */
[----:B------:R-:W-:Y:S05]  /*ade0*/  RET.REL.NODEC R2 `(_ZN7cutlass13device_kernelINS_4conv6kernel13ConvUniversalINS1_16ConvProblemShapeILNS1_8OperatorE2ELi2EEENS1_10collective14CollectiveConvINS1_47MainloopSm100TmaUmmaWarpSpecializedImplicitGemmILS5_2ELi24ELi2ELi1ELi2EN4cute5tupleIJNSA_1CILi1EEESD_SD_EEEEENSB_IJNSC_ILi128EEENSB_IJSG_EEENSB_IJNSC_ILi32EEEEEEEEENS_12float_e4m3_tESL_NSA_8TiledMMAINSA_8MMA_AtomIJNSA_10MMA_TraitsINSA_19SM100_MMA_F8F6F4_SSEJSL_SL_fSG_SG_NSA_17integral_constantINSA_4UMMA5MajorELSS_1EEEST_NSQ_INSR_7ScaleInELSU_0EEESV_EEEEEENSA_6LayoutISE_NSB_IJNSC_ILi0EEESZ_SZ_EEEEENSB_IJNSA_10UnderscoreES12_S12_EEEEENS7_6detail27Sm100ImplicitGemmTileTraitsINSA_13SM90_TMA_LOADENSA_14ComposedLayoutINSA_7SwizzleILi3ELi4ELi3EEENSA_18smem_ptr_flag_bitsILi8EEENSY_INSB_IJSG_NSC_ILi8EEEEEENSB_IJSD_SG_EEEEEEEvEENS16_INSA_20SM90_TMA_LOAD_IM2COLES1H_vEEEENS_8epilogue10collective18CollectiveEpilogueINS1M_23Sm100TmaWarpSpecializedILi2ELi2ELi64ELb0ELb0EEEJSK_NSB_IJNSY_ISG_SD_EENSY_INSC_ILi64EEESD_EEEEESL_NSB_IJlNSB_IJSD_llEEESZ_EEESL_S1W_NS1M_6fusion15FusionCallbacksIS1Q_NS1X_17LinearCombinationISL_fSL_fLNS_15FloatRoundStyleE2EEESK_S1U_JEEENSA_5SM1004TMEM4LOAD26SM100_TMEM_LOAD_32dp32b64xES17_NS18_INS19_ILi2ELi4ELi3EEES1C_NSY_INSB_IJS1D_S1S_EEENSB_IJS1S_SD_EEEEEEENSA_39AutoVectorizingCopyWithAssumedAlignmentILi128EEENSA_14SM90_TMA_STOREES2B_S2D_S2D_EEEvvEEEEvNT_6ParamsE) ;  /* 0xffffff5002847950 */ /* 0x000fea0003c3ffff */
        .weak           $__internal_1_$__cuda_sm10x_tcgen05_guardrail_trap_phase_invalid_during_alloc
        .type           $__internal_1_$__cuda_sm10x_tcgen05_guardrail_trap_phase_invalid_during_alloc,@function
        .size           $__internal_1_$__cuda_sm10x_tcgen05_guardrail_trap_phase_invalid_during_alloc,($__internal_2_$__cuda_sm10x_tcgen05_guardrail_trap_unallocated_columns_being_dealloced - $__internal_1_$__cuda_sm10x_tcgen05_guardrail_trap_phase_invalid_during_alloc)
$__internal_1_$__cuda_sm10x_tcgen05_guardrail_trap_phase_invalid_during_alloc:
[----:B------:R-:W-:Y:S05]  /*adf0*/  BPT.TRAP 0x1 ;  /* 0x000000040000795c */ /* 0x000fea0000300000 */
[----:B------:R-:W-:-:S04]  /*ae00*/  MOV R3, 0x0 ;  /* 0x0000000000037802 */ /* 0x000fc80000000f00 */
[----:B------:R-:W-:Y:S05]  /*ae10*/  RET.REL.NODEC R2 `(_ZN7cutlass13device_kernelINS_4conv6kernel13ConvUniversalINS1_16ConvProblemShapeILNS1_8OperatorE2ELi2EEENS1_10collective14CollectiveConvINS1_47MainloopSm100TmaUmmaWarpSpecializedImplicitGemmILS5_2ELi24ELi2ELi1ELi2EN4cute5tupleIJNSA_1CILi1EEESD_SD_EEEEENSB_IJNSC_ILi128EEENSB_IJSG_EEENSB_IJNSC_ILi32EEEEEEEEENS_12float_e4m3_tESL_NSA_8TiledMMAINSA_8MMA_AtomIJNSA_10MMA_TraitsINSA_19SM100_MMA_F8F6F4_SSEJSL_SL_fSG_SG_NSA_17integral_constantINSA_4UMMA5MajorELSS_1EEEST_NSQ_INSR_7ScaleInELSU_0EEESV_EEEEEENSA_6LayoutISE_NSB_IJNSC_ILi0EEESZ_SZ_EEEEENSB_IJNSA_10UnderscoreES12_S12_EEEEENS7_6detail27Sm100ImplicitGemmTileTraitsINSA_13SM90_TMA_LOADENSA_14ComposedLayoutINSA_7SwizzleILi3ELi4ELi3EEENSA_18smem_ptr_flag_bitsILi8EEENSY_INSB_IJSG_NSC_ILi8EEEEEENSB_IJSD_SG_EEEEEEEvEENS16_INSA_20SM90_TMA_LOAD_IM2COLES1H_vEEEENS_8epilogue10collective18CollectiveEpilogueINS1M_23Sm100TmaWarpSpecializedILi2ELi2ELi64ELb0ELb0EEEJSK_NSB_IJNSY_ISG_SD_EENSY_INSC_ILi64EEESD_EEEEESL_NSB_IJlNSB_IJSD_llEEESZ_EEESL_S1W_NS1M_6fusion15FusionCallbacksIS1Q_NS1X_17LinearCombinationISL_fSL_fLNS_15FloatRoundStyleE2EEESK_S1U_JEEENSA_5SM1004TMEM4LOAD26SM100_TMEM_LOAD_32dp32b64xES17_NS18_INS19_ILi2ELi4ELi3EEES1C_NSY_INSB_IJS1D_S1S_EEENSB_IJS1S_SD_EEEEEEENSA_39AutoVectorizingCopyWithAssumedAlignmentILi128EEENSA_14SM90_TMA_STOREES2B_S2D_S2D_EEEvvEEEEvNT_6ParamsE) ;  /* 0xffffff5002787950 */ /* 0x000fea0003c3ffff */
        .weak           $__internal_2_$__cuda_sm10x_tcgen05_guardrail_trap_unallocated_columns_being_dealloced
        .type           $__internal_2_$__cuda_sm10x_tcgen05_guardrail_trap_unallocated_columns_being_dealloced,@function
        .size           $__internal_2_$__cuda_sm10x_tcgen05_guardrail_trap_unallocated_columns_being_dealloced,(.L_x_194 - $__internal_2_$__cuda_sm10x_tcgen05_guardrail_trap_unallocated_columns_being_dealloced)
$__internal_2_$__cuda_sm10x_tcgen05_guardrail_trap_unallocated_columns_being_dealloced:
[----:B------:R-:W-:Y:S05]  /*ae20*/  BPT.TRAP 0x1 ;  /* 0x000000040000795c */ /* 0x000fea0000300000 */
[----:B------:R-:W-:-:S04]  /*ae30*/  HFMA2 R3, -RZ, RZ, 0, 0 ;  /* 0x00000000ff037431 */ /* 0x000fc800000001ff */
[----:B------:R-:W-:Y:S05]  /*ae40*/  RET.REL.NODEC R2 `(_ZN7cutlass13device_kernelINS_4conv6kernel13ConvUniversalINS1_16ConvProblemShapeILNS1_8OperatorE2ELi2EEENS1_10collective14CollectiveConvINS1_47MainloopSm100TmaUmmaWarpSpecializedImplicitGemmILS5_2ELi24ELi2ELi1ELi2EN4cute5tupleIJNSA_1CILi1EEESD_SD_EEEEENSB_IJNSC_ILi128EEENSB_IJSG_EEENSB_IJNSC_ILi32EEEEEEEEENS_12float_e4m3_tESL_NSA_8TiledMMAINSA_8MMA_AtomIJNSA_10MMA_TraitsINSA_19SM100_MMA_F8F6F4_SSEJSL_SL_fSG_SG_NSA_17integral_constantINSA_4UMMA5MajorELSS_1EEEST_NSQ_INSR_7ScaleInELSU_0EEESV_EEEEEENSA_6LayoutISE_NSB_IJNSC_ILi0EEESZ_SZ_EEEEENSB_IJNSA_10UnderscoreES12_S12_EEEEENS7_6detail27Sm100ImplicitGemmTileTraitsINSA_13SM90_TMA_LOADENSA_14ComposedLayoutINSA_7SwizzleILi3ELi4ELi3EEENSA_18smem_ptr_flag_bitsILi8EEENSY_INSB_IJSG_NSC_ILi8EEEEEENSB_IJSD_SG_EEEEEEEvEENS16_INSA_20SM90_TMA_LOAD_IM2COLES1H_vEEEENS_8epilogue10collective18CollectiveEpilogueINS1M_23Sm100TmaWarpSpecializedILi2ELi2ELi64ELb0ELb0EEEJSK_NSB_IJNSY_ISG_SD_EENSY_INSC_ILi64EEESD_EEEEESL_NSB_IJlNSB_IJSD_llEEESZ_EEESL_S1W_NS1M_6fusion15FusionCallbacksIS1Q_NS1X_17LinearCombinationISL_fSL_fLNS_15FloatRoundStyleE2EEESK_S1U_JEEENSA_5SM1004TMEM4LOAD26SM100_TMEM_LOAD_32dp32b64xES17_NS18_INS19_ILi2ELi4ELi3EEES1C_NSY_INSB_IJS1D_S1S_EEENSB_IJS1S_SD_EEEEEEENSA_39AutoVectorizingCopyWithAssumedAlignmentILi128EEENSA_14SM90_TMA_STOREES2B_S2D_S2D_EEEvvEEEEvNT_6ParamsE) ;  /* 0xffffff50026c7950 */ /* 0x000fea0003c3ffff */
.L_x_193:
[----:B------:R-:W-:-:S00]  /*ae50*/  BRA `(.L_x_193) ;  /* 0xfffffffc00fc7947 */ /* 0x000fc0000383ffff */
[----:B------:R-:W-:-:S00]  /*ae60*/  NOP ;  /* 0x0000000000007918 */ /* 0x000fc00000000000 */
        /* <DEDUP_REMOVED lines=9> */
.L_x_194:


//--------------------- .nv.global.init           --------------------------
	.section	.nv.global.init,"aw",@progbits
.nv.global.init:
	.type		$str$29,@object
	.size		$str$29,($str$30 - $str$29)
$str$29:
        /*0000*/ 	.byte	0x28, 0x61, 0x64, 0x64, 0x72, 0x65, 0x73, 0x73, 0x20, 0x26, 0x20, 0x6d, 0x61, 0x73, 0x6b, 0x29
        /*0010*/ 	.byte	0x20, 0x3d, 0x3d, 0x20, 0x30, 0x00
	.type		$str$30,@object
	.size		$str$30,($str$28 - $str$30)
$str$30:
        /*0016*/ 	.byte	0x2f, 0x74, 0x6d, 0x70, 0x2f, 0x63, 0x75, 0x74, 0x6c, 0x61, 0x73, 0x73, 0x5f, 0x73, 0x77, 0x65
        /*0026*/ 	.byte	0x65, 0x70, 0x5f, 0x73, 0x72, 0x63, 0x2f, 0x69, 0x6e, 0x63, 0x6c, 0x75, 0x64, 0x65, 0x2f, 0x63
        /*0036*/ 	.byte	0x75, 0x74, 0x65, 0x2f, 0x70, 0x6f, 0x69, 0x6e, 0x74, 0x65, 0x72, 0x5f, 0x66, 0x6c, 0x61, 0x67
        /*0046*/ 	.byte	0x67, 0x65, 0x64, 0x2e, 0x68, 0x70, 0x70, 0x00
	.type		$str$28,@object
	.size		$str$28,($str$27 - $str$28)
$str$28:
        /*004e*/ 	.byte	0x2f, 0x74, 0x6d, 0x70, 0x2f, 0x63, 0x75, 0x74, 0x6c, 0x61, 0x73, 0x73, 0x5f, 0x73, 0x77, 0x65
        /*005e*/ 	.byte	0x65, 0x70, 0x5f, 0x73, 0x72, 0x63, 0x2f, 0x69, 0x6e, 0x63, 0x6c, 0x75, 0x64, 0x65, 0x2f, 0x63
        /*006e*/ 	.byte	0x75, 0x74, 0x65, 0x2f, 0x61, 0x74, 0x6f, 0x6d, 0x2f, 0x63, 0x6f, 0x70, 0x79, 0x5f, 0x74, 0x72
        /*007e*/ 	.byte	0x61, 0x69, 0x74, 0x73, 0x5f, 0x73, 0x6d, 0x31, 0x30, 0x30, 0x2e, 0x68, 0x70, 0x70, 0x00
	.type		$str$27,@object
	.size		$str$27,(__unnamed_1 - $str$27)
$str$27:
        /*008d*/ 	.byte	0x28, 0x28, 0x75, 0x69, 0x6e, 0x74, 0x33, 0x32, 0x5f, 0x74, 0x28, 0x74, 0x68, 0x72, 0x65, 0x61
        /*009d*/ 	.byte	0x64, 0x49, 0x64, 0x78, 0x2e, 0x78, 0x29, 0x20, 0x2f, 0x20, 0x33, 0x32, 0x29, 0x20, 0x25, 0x20
        /*00ad*/ 	.byte	0x34, 0x29, 0x20, 0x3d, 0x3d, 0x20, 0x28, 0x28, 0x28, 0x74, 0x6d, 0x65, 0x6d, 0x5f, 0x61, 0x64
        /*00bd*/ 	.byte	0x64, 0x72, 0x20, 0x3e, 0x3e, 0x20, 0x31, 0x36, 0x29, 0x20, 0x2f, 0x20, 0x33, 0x32, 0x29, 0x20
        /*00cd*/ 	.byte	0x25, 0x20, 0x34, 0x29, 0x00
	.type		__unnamed_1,@object
	.size		__unnamed_1,(__unnamed_2 - __unnamed_1)
__unnamed_1:
        /*00d2*/ 	.byte	0x61, 0x75, 0x74, 0x6f, 0x20, 0x63, 0x75, 0x74, 0x65, 0x3a, 0x3a, 0x61, 0x73, 0x5f, 0x70, 0x6f
        /* <DEDUP_REMOVED lines=24> */
        /*0262*/ 	.byte	0x43, 0x3c, 0x38, 0x31, 0x39, 0x32, 0x3e, 0x3e, 0x3e, 0x3e, 0x5d, 0x00
	.type		__unnamed_2,@object
	.size		__unnamed_2,(.L_2 - __unnamed_2)
__unnamed_2:
        /* <DEDUP_REMOVED lines=42> */
        /*050e*/ 	.byte	0x3e, 0x3e, 0x3e, 0x3e, 0x5d, 0x00
.L_2:


//--------------------- .nv.shared._ZN7cutlass13device_kernelINS_4conv6kernel13ConvUniversalINS1_16ConvProblemShapeILNS1_8OperatorE2ELi2EEENS1_10collective14CollectiveConvINS1_47MainloopSm100TmaUmmaWarpSpecializedImplicitGemmILS5_2ELi24ELi2ELi1ELi2EN4cute5tupleIJNSA_1CILi1EEESD_SD_EEEEENSB_IJNSC_ILi128EEENSB_IJSG_EEENSB_IJNSC_ILi32EEEEEEEEENS_12float_e4m3_tESL_NSA_8TiledMMAINSA_8MMA_AtomIJNSA_10MMA_TraitsINSA_19SM100_MMA_F8F6F4_SSEJSL_SL_fSG_SG_NSA_17integral_constantINSA_4UMMA5MajorELSS_1EEEST_NSQ_INSR_7ScaleInELSU_0EEESV_EEEEEENSA_6LayoutISE_NSB_IJNSC_ILi0EEESZ_SZ_EEEEENSB_IJNSA_10UnderscoreES12_S12_EEEEENS7_6detail27Sm100ImplicitGemmTileTraitsINSA_13SM90_TMA_LOADENSA_14ComposedLayoutINSA_7SwizzleILi3ELi4ELi3EEENSA_18smem_ptr_flag_bitsILi8EEENSY_INSB_IJSG_NSC_ILi8EEEEEENSB_IJSD_SG_EEEEEEEvEENS16_INSA_20SM90_TMA_LOAD_IM2COLES1H_vEEEENS_8epilogue10collective18CollectiveEpilogueINS1M_23Sm100TmaWarpSpecializedILi2ELi2ELi64ELb0ELb0EEEJSK_NSB_IJNSY_ISG_SD_EENSY_INSC_ILi64EEESD_EEEEESL_NSB_IJlNSB_IJSD_llEEESZ_EEESL_S1W_NS1M_6fusion15FusionCallbacksIS1Q_NS1X_17LinearCombinationISL_fSL_fLNS_15FloatRoundStyleE2EEESK_S1U_JEEENSA_5SM1004TMEM4LOAD26SM100_TMEM_LOAD_32dp32b64xES17_NS18_INS19_ILi2ELi4ELi3EEES1C_NSY_INSB_IJS1D_S1S_EEENSB_IJS1S_SD_EEEEEEENSA_39AutoVectorizingCopyWithAssumedAlignmentILi128EEENSA_14SM90_TMA_STOREES2B_S2D_S2D_EEEvvEEEEvNT_6ParamsE --------------------------
	.section	.nv.shared._ZN7cutlass13device_kernelINS_4conv6kernel13ConvUniversalINS1_16ConvProblemShapeILNS1_8OperatorE2ELi2EEENS1_10collective14CollectiveConvINS1_47MainloopSm100TmaUmmaWarpSpecializedImplicitGemmILS5_2ELi24ELi2ELi1ELi2EN4cute5tupleIJNSA_1CILi1EEESD_SD_EEEEENSB_IJNSC_ILi128EEENSB_IJSG_EEENSB_IJNSC_ILi32EEEEEEEEENS_12float_e4m3_tESL_NSA_8TiledMMAINSA_8MMA_AtomIJNSA_10MMA_TraitsINSA_19SM100_MMA_F8F6F4_SSEJSL_SL_fSG_SG_NSA_17integral_constantINSA_4UMMA5MajorELSS_1EEEST_NSQ_INSR_7ScaleInELSU_0EEESV_EEEEEENSA_6LayoutISE_NSB_IJNSC_ILi0EEESZ_SZ_EEEEENSB_IJNSA_10UnderscoreES12_S12_EEEEENS7_6detail27Sm100ImplicitGemmTileTraitsINSA_13SM90_TMA_LOADENSA_14ComposedLayoutINSA_7SwizzleILi3ELi4ELi3EEENSA_18smem_ptr_flag_bitsILi8EEENSY_INSB_IJSG_NSC_ILi8EEEEEENSB_IJSD_SG_EEEEEEEvEENS16_INSA_20SM90_TMA_LOAD_IM2COLES1H_vEEEENS_8epilogue10collective18CollectiveEpilogueINS1M_23Sm100TmaWarpSpecializedILi2ELi2ELi64ELb0ELb0EEEJSK_NSB_IJNSY_ISG_SD_EENSY_INSC_ILi64EEESD_EEEEESL_NSB_IJlNSB_IJSD_llEEESZ_EEESL_S1W_NS1M_6fusion15FusionCallbacksIS1Q_NS1X_17LinearCombinationISL_fSL_fLNS_15FloatRoundStyleE2EEESK_S1U_JEEENSA_5SM1004TMEM4LOAD26SM100_TMEM_LOAD_32dp32b64xES17_NS18_INS19_ILi2ELi4ELi3EEES1C_NSY_INSB_IJS1D_S1S_EEENSB_IJS1S_SD_EEEEEEENSA_39AutoVectorizingCopyWithAssumedAlignmentILi128EEENSA_14SM90_TMA_STOREES2B_S2D_S2D_EEEvvEEEEvNT_6ParamsE,"aw",@nobits
	.sectionflags	@""
	.align	16
	.zero		1024


//--------------------- .nv.shared.reserved.0     --------------------------
	.section	.nv.shared.reserved.0,"aw",@nobits
	.weak		__nv_reservedSMEM_offset_0_alias
	.size		__nv_reservedSMEM_offset_0_alias, 0, 64
	.other		__nv_reservedSMEM_offset_0_alias,@"STO_CUDA_RESERVED_SHARED STV_DEFAULT"
__nv_reservedSMEM_offset_0_alias:
	.zero		0
.nv.shared.reserved.0:
	.zero		64
	.weak		__nv_reservedSMEM_tcgen05_partition
	.type		__nv_reservedSMEM_tcgen05_partition,@object
	.size		__nv_reservedSMEM_tcgen05_partition,(.L_0 - __nv_reservedSMEM_tcgen05_partition)
__nv_reservedSMEM_tcgen05_partition:
	.zero		32
.L_0:


//--------------------- .nv.global                --------------------------
	.section	.nv.global,"aw",@nobits
.nv.global:
	.type		_ZN39_INTERNAL_bea24df6_4_k_cu_9c32a3da_31354cute1_E,@object
	.size		_ZN39_INTERNAL_bea24df6_4_k_cu_9c32a3da_31354cute1_E,(_ZN39_INTERNAL_bea24df6_4_k_cu_9c32a3da_31354cuda3std3__45__cpo6cbeginE - _ZN39_INTERNAL_bea24df6_4_k_cu_9c32a3da_31354cute1_E)
_ZN39_INTERNAL_bea24df6_4_k_cu_9c32a3da_31354cute1_E:
	.zero		1
	.type		_ZN39_INTERNAL_bea24df6_4_k_cu_9c32a3da_31354cuda3std3__45__cpo6cbeginE,@object
	.size		_ZN39_INTERNAL_bea24df6_4_k_cu_9c32a3da_31354cuda3std3__45__cpo6cbeginE,(_ZN39_INTERNAL_bea24df6_4_k_cu_9c32a3da_31354cuda3std3__48in_placeE - _ZN39_INTERNAL_bea24df6_4_k_cu_9c32a3da_31354cuda3std3__45__cpo6cbeginE)
_ZN39_INTERNAL_bea24df6_4_k_cu_9c32a3da_31354cuda3std3__45__cpo6cbeginE:
	.zero		1
	.type		_ZN39_INTERNAL_bea24df6_4_k_cu_9c32a3da_31354cuda3std3__48in_placeE,@object
	.size		_ZN39_INTERNAL_bea24df6_4_k_cu_9c32a3da_31354cuda3std3__48in_placeE,(_ZN39_INTERNAL_bea24df6_4_k_cu_9c32a3da_31354cuda3std6ranges3__45__cpo9iter_moveE - _ZN39_INTERNAL_bea24df6_4_k_cu_9c32a3da_31354cuda3std3__48in_placeE)
_ZN39_INTERNAL_bea24df6_4_k_cu_9c32a3da_31354cuda3std3__48in_placeE:
	.zero		1
	.type		_ZN39_INTERNAL_bea24df6_4_k_cu_9c32a3da_31354cuda3std6ranges3__45__cpo9iter_moveE,@object
	.size		_ZN39_INTERNAL_bea24df6_4_k_cu_9c32a3da_31354cuda3std6ranges3__45__cpo9iter_moveE,(_ZN39_INTERNAL_bea24df6_4_k_cu_9c32a3da_31354cuda3std3__45__cpo5beginE - _ZN39_INTERNAL_bea24df6_4_k_cu_9c32a3da_31354cuda3std6ranges3__45__cpo9iter_moveE)
_ZN39_INTERNAL_bea24df6_4_k_cu_9c32a3da_31354cuda3std6ranges3__45__cpo9iter_moveE:
	.zero		1
	.type		_ZN39_INTERNAL_bea24df6_4_k_cu_9c32a3da_31354cuda3std3__45__cpo5beginE,@object
	.size		_ZN39_INTERNAL_bea24df6_4_k_cu_9c32a3da_31354cuda3std3__45__cpo5beginE,(_ZN39_INTERNAL_bea24df6_4_k_cu_9c32a3da_31354cuda3std3__441_GLOBAL__N__bea24df6_4_k_cu_9c32a3da_31356ignoreE - _ZN39_INTERNAL_bea24df6_4_k_cu_9c32a3da_31354cuda3std3__45__cpo5beginE)
_ZN39_INTERNAL_bea24df6_4_k_cu_9c32a3da_31354cuda3std3__45__cpo5beginE:
	.zero		1
	.type		_ZN39_INTERNAL_bea24df6_4_k_cu_9c32a3da_31354cuda3std3__441_GLOBAL__N__bea24df6_4_k_cu_9c32a3da_31356ignoreE,@object
	.size		_ZN39_INTERNAL_bea24df6_4_k_cu_9c32a3da_31354cuda3std3__441_GLOBAL__N__bea24df6_4_k_cu_9c32a3da_31356ignoreE,(_ZN39_INTERNAL_bea24df6_4_k_cu_9c32a3da_31354cute7productE - _ZN39_INTERNAL_bea24df6_4_k_cu_9c32a3da_31354cuda3std3__441_GLOBAL__N__bea24df6_4_k_cu_9c32a3da_31356ignoreE)
_ZN39_INTERNAL_bea24df6_4_k_cu_9c32a3da_31354cuda3std3__441_GLOBAL__N__bea24df6_4_k_cu_9c32a3da_31356ignoreE:
	.zero		1
	.type		_ZN39_INTERNAL_bea24df6_4_k_cu_9c32a3da_31354cute7productE,@object
	.size		_ZN39_INTERNAL_bea24df6_4_k_cu_9c32a3da_31354cute7productE,(_ZN39_INTERNAL_bea24df6_4_k_cu_9c32a3da_31354cuda3std3__45__cpo3endE - _ZN39_INTERNAL_bea24df6_4_k_cu_9c32a3da_31354cute7productE)
_ZN39_INTERNAL_bea24df6_4_k_cu_9c32a3da_31354cute7productE:
	.zero		1
	.type		_ZN39_INTERNAL_bea24df6_4_k_cu_9c32a3da_31354cuda3std3__45__cpo3endE,@object
	.size		_ZN39_INTERNAL_bea24df6_4_k_cu_9c32a3da_31354cuda3std3__45__cpo3endE,(_ZN39_INTERNAL_bea24df6_4_k_cu_9c32a3da_31354cuda3std3__419piecewise_constructE - _ZN39_INTERNAL_bea24df6_4_k_cu_9c32a3da_31354cuda3std3__45__cpo3endE)
_ZN39_INTERNAL_bea24df6_4_k_cu_9c32a3da_31354cuda3std3__45__cpo3endE:
	.zero		1
	.type		_ZN39_INTERNAL_bea24df6_4_k_cu_9c32a3da_31354cuda3std3__419piecewise_constructE,@object
	.size		_ZN39_INTERNAL_bea24df6_4_k_cu_9c32a3da_31354cuda3std3__419piecewise_constructE,(_ZN39_INTERNAL_bea24df6_4_k_cu_9c32a3da_31354cuda3std3__45__cpo4cendE - _ZN39_INTERNAL_bea24df6_4_k_cu_9c32a3da_31354cuda3std3__419piecewise_constructE)
_ZN39_INTERNAL_bea24df6_4_k_cu_9c32a3da_31354cuda3std3__419piecewise_constructE:
	.zero		1
	.type		_ZN39_INTERNAL_bea24df6_4_k_cu_9c32a3da_31354cuda3std3__45__cpo4cendE,@object
	.size		_ZN39_INTERNAL_bea24df6_4_k_cu_9c32a3da_31354cuda3std3__45__cpo4cendE,(_ZN39_INTERNAL_bea24df6_4_k_cu_9c32a3da_31354cuda3std6ranges3__45__cpo4swapE - _ZN39_INTERNAL_bea24df6_4_k_cu_9c32a3da_31354cuda3std3__45__cpo4cendE)
_ZN39_INTERNAL_bea24df6_4_k_cu_9c32a3da_31354cuda3std3__45__cpo4cendE:
	.zero		1
	.type		_ZN39_INTERNAL_bea24df6_4_k_cu_9c32a3da_31354cuda3std6ranges3__45__cpo4swapE,@object
	.size		_ZN39_INTERNAL_bea24df6_4_k_cu_9c32a3da_31354cuda3std6ranges3__45__cpo4swapE,(.L_10 - _ZN39_INTERNAL_bea24df6_4_k_cu_9c32a3da_31354cuda3std6ranges3__45__cpo4swapE)
_ZN39_INTERNAL_bea24df6_4_k_cu_9c32a3da_31354cuda3std6ranges3__45__cpo4swapE:
	.zero		1
.L_10:


//--------------------- .nv.constant0._ZN7cutlass13device_kernelINS_4conv6kernel13ConvUniversalINS1_16ConvProblemShapeILNS1_8OperatorE2ELi2EEENS1_10collective14CollectiveConvINS1_47MainloopSm100TmaUmmaWarpSpecializedImplicitGemmILS5_2ELi24ELi2ELi1ELi2EN4cute5tupleIJNSA_1CILi1EEESD_SD_EEEEENSB_IJNSC_ILi128EEENSB_IJSG_EEENSB_IJNSC_ILi32EEEEEEEEENS_12float_e4m3_tESL_NSA_8TiledMMAINSA_8MMA_AtomIJNSA_10MMA_TraitsINSA_19SM100_MMA_F8F6F4_SSEJSL_SL_fSG_SG_NSA_17integral_constantINSA_4UMMA5MajorELSS_1EEEST_NSQ_INSR_7ScaleInELSU_0EEESV_EEEEEENSA_6LayoutISE_NSB_IJNSC_ILi0EEESZ_SZ_EEEEENSB_IJNSA_10UnderscoreES12_S12_EEEEENS7_6detail27Sm100ImplicitGemmTileTraitsINSA_13SM90_TMA_LOADENSA_14ComposedLayoutINSA_7SwizzleILi3ELi4ELi3EEENSA_18smem_ptr_flag_bitsILi8EEENSY_INSB_IJSG_NSC_ILi8EEEEEENSB_IJSD_SG_EEEEEEEvEENS16_INSA_20SM90_TMA_LOAD_IM2COLES1H_vEEEENS_8epilogue10collective18CollectiveEpilogueINS1M_23Sm100TmaWarpSpecializedILi2ELi2ELi64ELb0ELb0EEEJSK_NSB_IJNSY_ISG_SD_EENSY_INSC_ILi64EEESD_EEEEESL_NSB_IJlNSB_IJSD_llEEESZ_EEESL_S1W_NS1M_6fusion15FusionCallbacksIS1Q_NS1X_17LinearCombinationISL_fSL_fLNS_15FloatRoundStyleE2EEESK_S1U_JEEENSA_5SM1004TMEM4LOAD26SM100_TMEM_LOAD_32dp32b64xES17_NS18_INS19_ILi2ELi4ELi3EEES1C_NSY_INSB_IJS1D_S1S_EEENSB_IJS1S_SD_EEEEEEENSA_39AutoVectorizingCopyWithAssumedAlignmentILi128EEENSA_14SM90_TMA_STOREES2B_S2D_S2D_EEEvvEEEEvNT_6ParamsE --------------------------
	.section	.nv.constant0._ZN7cutlass13device_kernelINS_4conv6kernel13ConvUniversalINS1_16ConvProblemShapeILNS1_8OperatorE2ELi2EEENS1_10collective14CollectiveConvINS1_47MainloopSm100TmaUmmaWarpSpecializedImplicitGemmILS5_2ELi24ELi2ELi1ELi2EN4cute5tupleIJNSA_1CILi1EEESD_SD_EEEEENSB_IJNSC_ILi128EEENSB_IJSG_EEENSB_IJNSC_ILi32EEEEEEEEENS_12float_e4m3_tESL_NSA_8TiledMMAINSA_8MMA_AtomIJNSA_10MMA_TraitsINSA_19SM100_MMA_F8F6F4_SSEJSL_SL_fSG_SG_NSA_17integral_constantINSA_4UMMA5MajorELSS_1EEEST_NSQ_INSR_7ScaleInELSU_0EEESV_EEEEEENSA_6LayoutISE_NSB_IJNSC_ILi0EEESZ_SZ_EEEEENSB_IJNSA_10UnderscoreES12_S12_EEEEENS7_6detail27Sm100ImplicitGemmTileTraitsINSA_13SM90_TMA_LOADENSA_14ComposedLayoutINSA_7SwizzleILi3ELi4ELi3EEENSA_18smem_ptr_flag_bitsILi8EEENSY_INSB_IJSG_NSC_ILi8EEEEEENSB_IJSD_SG_EEEEEEEvEENS16_INSA_20SM90_TMA_LOAD_IM2COLES1H_vEEEENS_8epilogue10collective18CollectiveEpilogueINS1M_23Sm100TmaWarpSpecializedILi2ELi2ELi64ELb0ELb0EEEJSK_NSB_IJNSY_ISG_SD_EENSY_INSC_ILi64EEESD_EEEEESL_NSB_IJlNSB_IJSD_llEEESZ_EEESL_S1W_NS1M_6fusion15FusionCallbacksIS1Q_NS1X_17LinearCombinationISL_fSL_fLNS_15FloatRoundStyleE2EEESK_S1U_JEEENSA_5SM1004TMEM4LOAD26SM100_TMEM_LOAD_32dp32b64xES17_NS18_INS19_ILi2ELi4ELi3EEES1C_NSY_INSB_IJS1D_S1S_EEENSB_IJS1S_SD_EEEEEEENSA_39AutoVectorizingCopyWithAssumedAlignmentILi128EEENSA_14SM90_TMA_STOREES2B_S2D_S2D_EEEvvEEEEvNT_6ParamsE,"a",@progbits
	.sectionflags	@""
	.align	4
.nv.constant0._ZN7cutlass13device_kernelINS_4conv6kernel13ConvUniversalINS1_16ConvProblemShapeILNS1_8OperatorE2ELi2EEENS1_10collective14CollectiveConvINS1_47MainloopSm100TmaUmmaWarpSpecializedImplicitGemmILS5_2ELi24ELi2ELi1ELi2EN4cute5tupleIJNSA_1CILi1EEESD_SD_EEEEENSB_IJNSC_ILi128EEENSB_IJSG_EEENSB_IJNSC_ILi32EEEEEEEEENS_12float_e4m3_tESL_NSA_8TiledMMAINSA_8MMA_AtomIJNSA_10MMA_TraitsINSA_19SM100_MMA_F8F6F4_SSEJSL_SL_fSG_SG_NSA_17integral_constantINSA_4UMMA5MajorELSS_1EEEST_NSQ_INSR_7ScaleInELSU_0EEESV_EEEEEENSA_6LayoutISE_NSB_IJNSC_ILi0EEESZ_SZ_EEEEENSB_IJNSA_10UnderscoreES12_S12_EEEEENS7_6detail27Sm100ImplicitGemmTileTraitsINSA_13SM90_TMA_LOADENSA_14ComposedLayoutINSA_7SwizzleILi3ELi4ELi3EEENSA_18smem_ptr_flag_bitsILi8EEENSY_INSB_IJSG_NSC_ILi8EEEEEENSB_IJSD_SG_EEEEEEEvEENS16_INSA_20SM90_TMA_LOAD_IM2COLES1H_vEEEENS_8epilogue10collective18CollectiveEpilogueINS1M_23Sm100TmaWarpSpecializedILi2ELi2ELi64ELb0ELb0EEEJSK_NSB_IJNSY_ISG_SD_EENSY_INSC_ILi64EEESD_EEEEESL_NSB_IJlNSB_IJSD_llEEESZ_EEESL_S1W_NS1M_6fusion15FusionCallbacksIS1Q_NS1X_17LinearCombinationISL_fSL_fLNS_15FloatRoundStyleE2EEESK_S1U_JEEENSA_5SM1004TMEM4LOAD26SM100_TMEM_LOAD_32dp32b64xES17_NS18_INS19_ILi2ELi4ELi3EEES1C_NSY_INSB_IJS1D_S1S_EEENSB_IJS1S_SD_EEEEEEENSA_39AutoVectorizingCopyWithAssumedAlignmentILi128EEENSA_14SM90_TMA_STOREES2B_S2D_S2D_EEEvvEEEEvNT_6ParamsE:
	.zero		2944


//--------------------- SYMBOLS --------------------------

	.type		.nv.reservedSmem.offset0,@object
	.size		.nv.reservedSmem.offset0,0x4
	.type		.nv.reservedSmem.cap,@object
	.size		.nv.reservedSmem.cap,0x4
	.type		__assertfail,@function
